// auto-generated by cutlass_sweep.gemm — config: {"arch": "sm_100", "cluster_m": 2, "cluster_n": 1, "dtype": "e5m2", "stages": 0, "tile_k": 64, "tile_m": 128, "tile_n": 64}
#include "cutlass/cutlass.h"
#include "cutlass/gemm/collective/collective_builder.hpp"
#include "cutlass/gemm/device/gemm_universal_adapter.h"
#include "cutlass/gemm/kernel/gemm_universal.hpp"
#include "cutlass/epilogue/collective/collective_builder.hpp"

using ElemA = cutlass::float_e5m2_t;
using ElemB = cutlass::float_e5m2_t;
using ElemCD = cutlass::float_e5m2_t;
using Acc  = float;
using TileShape    = cute::Shape<cute::_128, cute::_64, cute::_64>;
using ClusterShape = cute::Shape<cute::_2, cute::_1, cute::_1>;

using CollectiveEpilogue = typename cutlass::epilogue::collective::CollectiveBuilder<
    cutlass::arch::Sm100, cutlass::arch::OpClassTensorOp,
    TileShape, ClusterShape,
    cutlass::epilogue::collective::EpilogueTileAuto,
    Acc, Acc,
    ElemCD, cutlass::layout::RowMajor, 128 / cutlass::sizeof_bits<ElemCD>::value,
    ElemCD, cutlass::layout::RowMajor, 128 / cutlass::sizeof_bits<ElemCD>::value,
    cutlass::epilogue::collective::EpilogueScheduleAuto
  >::CollectiveOp;

using CollectiveMainloop = typename cutlass::gemm::collective::CollectiveBuilder<
    cutlass::arch::Sm100, cutlass::arch::OpClassTensorOp,
    ElemA, cutlass::layout::RowMajor, 128 / cutlass::sizeof_bits<ElemA>::value,
    ElemB, cutlass::layout::ColumnMajor, 128 / cutlass::sizeof_bits<ElemB>::value,
    Acc,
    TileShape, ClusterShape,
    cutlass::gemm::collective::StageCountAutoCarveout<static_cast<int>(sizeof(typename CollectiveEpilogue::SharedStorage))>,
    cutlass::gemm::collective::KernelScheduleAuto
  >::CollectiveOp;

using GemmKernel = cutlass::gemm::kernel::GemmUniversal<
    cute::Shape<int,int,int,int>,
    CollectiveMainloop,
    CollectiveEpilogue
>;
using Gemm = cutlass::gemm::device::GemmUniversalAdapter<GemmKernel>;

// Force the device kernel symbol into the cubin without needing a host main.
auto* _anchor = &cutlass::device_kernel<GemmKernel>;


// ===== COMPILED SASS (sm_100a) =====

	.target	sm_100a

	.elftype	@"ET_EXEC"


//--------------------- .note.nv.tkinfo           --------------------------
	.section	.note.nv.tkinfo,"",@"SHT_NOTE"
	.sectionflags	@"SHF_NOTE_NV_TKINFO"
	.tkinfo
        /*0018*/ 	.word	0x00000002
        /*0030*/ 	.string	""
        /*0030*/ 	.string	"ptxas"
        /*0030*/ 	.string	"Cuda compilation tools, release 13.0, V13.0.88"
        /*0030*/ 	.string	"Build cuda_13.0.r13.0/compiler.36424714_0"
        /*0030*/ 	.string	"-arch sm_100a -m 64 "



//--------------------- .note.nv.cuinfo           --------------------------
	.section	.note.nv.cuinfo,"",@"SHT_NOTE"
	.sectionflags	@"SHF_NOTE_NV_CUINFO"
        /*0018*/ 	.short	0x0002
        /*001a*/ 	.short	0x0064
        /*001c*/ 	.short	0x0082
	.zero		2


//--------------------- .nv.info                  --------------------------
	.section	.nv.info,"",@"SHT_CUDA_INFO"
	.align	4


	//----- nvinfo : EIATTR_REGCOUNT
	.align		4
        /*0000*/ 	.byte	0x04, 0x2f
        /*0002*/ 	.short	(.L_19 - .L_18)
	.align		4
.L_18:
        /*0004*/ 	.word	index@(_ZN7cutlass13device_kernelINS_4gemm6kernel13GemmUniversalIN4cute5tupleIJiiiiEEENS1_10collective13CollectiveMmaINS1_35MainloopSm100TmaUmmaWarpSpecializedILi36ELi2ELi4ENS5_IJNS4_1CILi2EEENSA_ILi1EEESC_EEEEENS5_IJNSA_ILi128EEENSA_ILi64EEESG_EEENS_12float_e5m2_tENS5_IJlSC_lEEESI_SJ_NS4_8TiledMMAINS4_8MMA_AtomIJNS4_10MMA_TraitsINS4_25SM100_MMA_F8F6F4_2x1SM_SSEJSI_SI_fSF_SG_NS4_17integral_constantINS4_4UMMA5MajorELSQ_0EEESR_NSO_INSP_7ScaleInELSS_0EEEST_EEEEEENS4_6LayoutINS5_IJSC_SC_SC_EEENS5_IJNSA_ILi0EEESY_SY_EEEEENS5_IJNS4_10UnderscoreES11_S11_EEEEENS4_18SM100_TMA_2SM_LOADENS4_14ComposedLayoutINS4_7SwizzleILi2ELi4ELi3EEENS4_18smem_ptr_flag_bitsILi8EEENSW_INS5_IJNSA_ILi8EEESG_EEENS5_IJSG_SC_EEEEEEEvNS4_8identityES14_S1E_vS1F_EENS_8epilogue10collective18CollectiveEpilogueINS1H_23Sm100TmaWarpSpecializedILi1ELi1ELi32ELb0ELb0EEEJNS5_IJSG_SG_SG_EEENS5_IJNSW_ISG_SC_EES1N_EEESI_SJ_SI_SJ_NS1H_6fusion15FusionCallbacksIS1L_NS1P_17LinearCombinationISI_fSI_fLNS_15FloatRoundStyleE2EEES1M_S1O_JEEENS4_5SM1004TMEM4LOAD26SM100_TMEM_LOAD_32dp32b32xENS4_13SM90_TMA_LOADES1E_NS4_39AutoVectorizingCopyWithAssumedAlignmentILi128EEENS4_14SM90_TMA_STOREES1E_S21_S21_EEEvvEEEEvNT_6ParamsE)
        /*0008*/ 	.word	0x0000007b


	//----- nvinfo : EIATTR_FRAME_SIZE
	.align		4
.L_19:
        /*000c*/ 	.byte	0x04, 0x11
        /*000e*/ 	.short	(.L_21 - .L_20)
	.align		4
.L_20:
        /*0010*/ 	.word	index@($__internal_2_$__cuda_sm10x_tcgen05_guardrail_trap_unallocated_columns_being_dealloced)
        /*0014*/ 	.word	0x00000000


	//----- nvinfo : EIATTR_FRAME_SIZE
	.align		4
.L_21:
        /*0018*/ 	.byte	0x04, 0x11
        /*001a*/ 	.short	(.L_23 - .L_22)
	.align		4
.L_22:
        /*001c*/ 	.word	index@($__internal_1_$__cuda_sm10x_tcgen05_guardrail_trap_phase_invalid_during_alloc)
        /*0020*/ 	.word	0x00000000


	//----- nvinfo : EIATTR_FRAME_SIZE
	.align		4
.L_23:
        /*0024*/ 	.byte	0x04, 0x11
        /*0026*/ 	.short	(.L_25 - .L_24)
	.align		4
.L_24:
        /*0028*/ 	.word	index@($__internal_0_$__cuda_sm10x_tcgen05_guardrail_trap_col_being_dealloced_not_returned_by_alloc)
        /*002c*/ 	.word	0x00000000


	//----- nvinfo : EIATTR_FRAME_SIZE
	.align		4
.L_25:
        /*0030*/ 	.byte	0x04, 0x11
        /*0032*/ 	.short	(.L_27 - .L_26)
	.align		4
.L_26:
        /*0034*/ 	.word	index@(_ZN7cutlass13device_kernelINS_4gemm6kernel13GemmUniversalIN4cute5tupleIJiiiiEEENS1_10collective13CollectiveMmaINS1_35MainloopSm100TmaUmmaWarpSpecializedILi36ELi2ELi4ENS5_IJNS4_1CILi2EEENSA_ILi1EEESC_EEEEENS5_IJNSA_ILi128EEENSA_ILi64EEESG_EEENS_12float_e5m2_tENS5_IJlSC_lEEESI_SJ_NS4_8TiledMMAINS4_8MMA_AtomIJNS4_10MMA_TraitsINS4_25SM100_MMA_F8F6F4_2x1SM_SSEJSI_SI_fSF_SG_NS4_17integral_constantINS4_4UMMA5MajorELSQ_0EEESR_NSO_INSP_7ScaleInELSS_0EEEST_EEEEEENS4_6LayoutINS5_IJSC_SC_SC_EEENS5_IJNSA_ILi0EEESY_SY_EEEEENS5_IJNS4_10UnderscoreES11_S11_EEEEENS4_18SM100_TMA_2SM_LOADENS4_14ComposedLayoutINS4_7SwizzleILi2ELi4ELi3EEENS4_18smem_ptr_flag_bitsILi8EEENSW_INS5_IJNSA_ILi8EEESG_EEENS5_IJSG_SC_EEEEEEEvNS4_8identityES14_S1E_vS1F_EENS_8epilogue10collective18CollectiveEpilogueINS1H_23Sm100TmaWarpSpecializedILi1ELi1ELi32ELb0ELb0EEEJNS5_IJSG_SG_SG_EEENS5_IJNSW_ISG_SC_EES1N_EEESI_SJ_SI_SJ_NS1H_6fusion15FusionCallbacksIS1L_NS1P_17LinearCombinationISI_fSI_fLNS_15FloatRoundStyleE2EEES1M_S1O_JEEENS4_5SM1004TMEM4LOAD26SM100_TMEM_LOAD_32dp32b32xENS4_13SM90_TMA_LOADES1E_NS4_39AutoVectorizingCopyWithAssumedAlignmentILi128EEENS4_14SM90_TMA_STOREES1E_S21_S21_EEEvvEEEEvNT_6ParamsE)
        /*0038*/ 	.word	0x00000000


	//----- nvinfo : EIATTR_MIN_STACK_SIZE
	.align		4
.L_27:
        /*003c*/ 	.byte	0x04, 0x12
        /*003e*/ 	.short	(.L_29 - .L_28)
	.align		4
.L_28:
        /*0040*/ 	.word	index@(_ZN7cutlass13device_kernelINS_4gemm6kernel13GemmUniversalIN4cute5tupleIJiiiiEEENS1_10collective13CollectiveMmaINS1_35MainloopSm100TmaUmmaWarpSpecializedILi36ELi2ELi4ENS5_IJNS4_1CILi2EEENSA_ILi1EEESC_EEEEENS5_IJNSA_ILi128EEENSA_ILi64EEESG_EEENS_12float_e5m2_tENS5_IJlSC_lEEESI_SJ_NS4_8TiledMMAINS4_8MMA_AtomIJNS4_10MMA_TraitsINS4_25SM100_MMA_F8F6F4_2x1SM_SSEJSI_SI_fSF_SG_NS4_17integral_constantINS4_4UMMA5MajorELSQ_0EEESR_NSO_INSP_7ScaleInELSS_0EEEST_EEEEEENS4_6LayoutINS5_IJSC_SC_SC_EEENS5_IJNSA_ILi0EEESY_SY_EEEEENS5_IJNS4_10UnderscoreES11_S11_EEEEENS4_18SM100_TMA_2SM_LOADENS4_14ComposedLayoutINS4_7SwizzleILi2ELi4ELi3EEENS4_18smem_ptr_flag_bitsILi8EEENSW_INS5_IJNSA_ILi8EEESG_EEENS5_IJSG_SC_EEEEEEEvNS4_8identityES14_S1E_vS1F_EENS_8epilogue10collective18CollectiveEpilogueINS1H_23Sm100TmaWarpSpecializedILi1ELi1ELi32ELb0ELb0EEEJNS5_IJSG_SG_SG_EEENS5_IJNSW_ISG_SC_EES1N_EEESI_SJ_SI_SJ_NS1H_6fusion15FusionCallbacksIS1L_NS1P_17LinearCombinationISI_fSI_fLNS_15FloatRoundStyleE2EEES1M_S1O_JEEENS4_5SM1004TMEM4LOAD26SM100_TMEM_LOAD_32dp32b32xENS4_13SM90_TMA_LOADES1E_NS4_39AutoVectorizingCopyWithAssumedAlignmentILi128EEENS4_14SM90_TMA_STOREES1E_S21_S21_EEEvvEEEEvNT_6ParamsE)
        /*0044*/ 	.word	0x00000000
.L_29:


//--------------------- .nv.compat                --------------------------
	.section	.nv.compat,"",@"SHT_CUDA_COMPAT_INFO"
	.align	4
        /*0000*/ 	.byte	0x02, 0x09, 0x01, 0x00, 0x02, 0x02, 0x02, 0x00, 0x02, 0x05, 0x05, 0x00, 0x03, 0x07, 0x01, 0x01
        /*0010*/ 	.byte	0x02, 0x03, 0x01, 0x00, 0x02, 0x06, 0x01, 0x00, 0x04, 0x0b, 0x08, 0x00, 0x09, 0x00, 0x00, 0x00
        /*0020*/ 	.byte	0x00, 0x00, 0x00, 0x00


//--------------------- .nv.info._ZN7cutlass13device_kernelINS_4gemm6kernel13GemmUniversalIN4cute5tupleIJiiiiEEENS1_10collective13CollectiveMmaINS1_35MainloopSm100TmaUmmaWarpSpecializedILi36ELi2ELi4ENS5_IJNS4_1CILi2EEENSA_ILi1EEESC_EEEEENS5_IJNSA_ILi128EEENSA_ILi64EEESG_EEENS_12float_e5m2_tENS5_IJlSC_lEEESI_SJ_NS4_8TiledMMAINS4_8MMA_AtomIJNS4_10MMA_TraitsINS4_25SM100_MMA_F8F6F4_2x1SM_SSEJSI_SI_fSF_SG_NS4_17integral_constantINS4_4UMMA5MajorELSQ_0EEESR_NSO_INSP_7ScaleInELSS_0EEEST_EEEEEENS4_6LayoutINS5_IJSC_SC_SC_EEENS5_IJNSA_ILi0EEESY_SY_EEEEENS5_IJNS4_10UnderscoreES11_S11_EEEEENS4_18SM100_TMA_2SM_LOADENS4_14ComposedLayoutINS4_7SwizzleILi2ELi4ELi3EEENS4_18smem_ptr_flag_bitsILi8EEENSW_INS5_IJNSA_ILi8EEESG_EEENS5_IJSG_SC_EEEEEEEvNS4_8identityES14_S1E_vS1F_EENS_8epilogue10collective18CollectiveEpilogueINS1H_23Sm100TmaWarpSpecializedILi1ELi1ELi32ELb0ELb0EEEJNS5_IJSG_SG_SG_EEENS5_IJNSW_ISG_SC_EES1N_EEESI_SJ_SI_SJ_NS1H_6fusion15FusionCallbacksIS1L_NS1P_17LinearCombinationISI_fSI_fLNS_15FloatRoundStyleE2EEES1M_S1O_JEEENS4_5SM1004TMEM4LOAD26SM100_TMEM_LOAD_32dp32b32xENS4_13SM90_TMA_LOADES1E_NS4_39AutoVectorizingCopyWithAssumedAlignmentILi128EEENS4_14SM90_TMA_STOREES1E_S21_S21_EEEvvEEEEvNT_6ParamsE --------------------------
	.section	.nv.info._ZN7cutlass13device_kernelINS_4gemm6kernel13GemmUniversalIN4cute5tupleIJiiiiEEENS1_10collective13CollectiveMmaINS1_35MainloopSm100TmaUmmaWarpSpecializedILi36ELi2ELi4ENS5_IJNS4_1CILi2EEENSA_ILi1EEESC_EEEEENS5_IJNSA_ILi128EEENSA_ILi64EEESG_EEENS_12float_e5m2_tENS5_IJlSC_lEEESI_SJ_NS4_8TiledMMAINS4_8MMA_AtomIJNS4_10MMA_TraitsINS4_25SM100_MMA_F8F6F4_2x1SM_SSEJSI_SI_fSF_SG_NS4_17integral_constantINS4_4UMMA5MajorELSQ_0EEESR_NSO_INSP_7ScaleInELSS_0EEEST_EEEEEENS4_6LayoutINS5_IJSC_SC_SC_EEENS5_IJNSA_ILi0EEESY_SY_EEEEENS5_IJNS4_10UnderscoreES11_S11_EEEEENS4_18SM100_TMA_2SM_LOADENS4_14ComposedLayoutINS4_7SwizzleILi2ELi4ELi3EEENS4_18smem_ptr_flag_bitsILi8EEENSW_INS5_IJNSA_ILi8EEESG_EEENS5_IJSG_SC_EEEEEEEvNS4_8identityES14_S1E_vS1F_EENS_8epilogue10collective18CollectiveEpilogueINS1H_23Sm100TmaWarpSpecializedILi1ELi1ELi32ELb0ELb0EEEJNS5_IJSG_SG_SG_EEENS5_IJNSW_ISG_SC_EES1N_EEESI_SJ_SI_SJ_NS1H_6fusion15FusionCallbacksIS1L_NS1P_17LinearCombinationISI_fSI_fLNS_15FloatRoundStyleE2EEES1M_S1O_JEEENS4_5SM1004TMEM4LOAD26SM100_TMEM_LOAD_32dp32b32xENS4_13SM90_TMA_LOADES1E_NS4_39AutoVectorizingCopyWithAssumedAlignmentILi128EEENS4_14SM90_TMA_STOREES1E_S21_S21_EEEvvEEEEvNT_6ParamsE,"",@"SHT_CUDA_INFO"
	.sectionflags	@""
	.align	4


	//----- nvinfo : EIATTR_CUDA_API_VERSION
	.align		4
        /*0000*/ 	.byte	0x04, 0x37
        /*0002*/ 	.short	(.L_31 - .L_30)
.L_30:
        /*0004*/ 	.word	0x00000082


	//----- nvinfo : EIATTR_KPARAM_INFO
	.align		4
.L_31:
        /*0008*/ 	.byte	0x04, 0x17
        /*000a*/ 	.short	(.L_33 - .L_32)
.L_32:
        /*000c*/ 	.word	0x00000000
        /*0010*/ 	.short	0x0000
        /*0012*/ 	.short	0x0000
        /*0014*/ 	.byte	0x00, 0xf0, 0x01, 0x20


	//----- nvinfo : EIATTR_AT_ENTRY_FRAGMENTS
	.align		4
.L_33:
        /*0018*/ 	.byte	0x04, 0x4f
        /*001a*/ 	.short	(.L_35 - .L_34)


	//   ....[0]....
.L_34:
        /*001c*/ 	.word	0x00000007


	//----- nvinfo : EIATTR_RESERVED_SMEM_USED
	.align		4
.L_35:
        /*0020*/ 	.byte	0x01, 0x41
	.zero		2


	//----- nvinfo : EIATTR_SPARSE_MMA_MASK
	.align		4
        /*0024*/ 	.byte	0x03, 0x50
        /*0026*/ 	.short	0x0000


	//----- nvinfo : EIATTR_TCGEN05_2CTA_USED
	.align		4
        /*0028*/ 	.byte	0x01, 0x52
	.zero		2


	//----- nvinfo : EIATTR_MAXREG_COUNT
	.align		4
        /*002c*/ 	.byte	0x03, 0x1b
        /*002e*/ 	.short	0x00ff


	//----- nvinfo : EIATTR_NUM_BARRIERS
	.align		4
        /*0030*/ 	.byte	0x02, 0x4c
        /*0032*/ 	.byte	0x07
	.zero		1


	//----- nvinfo : EIATTR_EXTERNS
	.align		4
        /*0034*/ 	.byte	0x04, 0x0f
        /*0036*/ 	.short	(.L_37 - .L_36)


	//   ....[0]....
	.align		4
.L_36:
        /*0038*/ 	.word	index@(__assertfail)


	//----- nvinfo : EIATTR_MERCURY_ISA_VERSION
	.align		4
.L_37:
        /*003c*/ 	.byte	0x03, 0x5f
        /*003e*/ 	.short	0x0101


	//----- nvinfo : EIATTR_INT_WARP_WIDE_INSTR_OFFSETS
	.align		4
        /*0040*/ 	.byte	0x04, 0x31
        /*0042*/ 	.short	(.L_39 - .L_38)


	//   ....[0]....
.L_38:
        /*0044*/ 	.word	0x000010e0


	//   ....[1]....
        /*0048*/ 	.word	0x00001180


	//   ....[2]....
        /*004c*/ 	.word	0x000024e0


	//   ....[3]....
        /*0050*/ 	.word	0x000054e0


	//   ....[4]....
        /*0054*/ 	.word	0x00005500


	//   ....[5]....
        /*0058*/ 	.word	0x00005530


	//   ....[6]....
        /*005c*/ 	.word	0x00005f40


	//   ....[7]....
        /*0060*/ 	.word	0x00006060


	//----- nvinfo : EIATTR_COOP_GROUP_MASK_REGIDS
	.align		4
.L_39:
        /*0064*/ 	.byte	0x04, 0x29
        /*0066*/ 	.short	(.L_41 - .L_40)


	//   ....[0]....
.L_40:
        /*0068*/ 	.word	0xffffffff


	//   ....[1]....
        /*006c*/ 	.word	0xffffffff


	//   ....[2]....
        /*0070*/ 	.word	0xffffffff


	//   ....[3]....
        /*0074*/ 	.word	0xffffffff


	//   ....[4]....
        /*0078*/ 	.word	0xffffffff


	//   ....[5]....
        /*007c*/ 	.word	0xffffffff


	//   ....[6]....
        /*0080*/ 	.word	0xffffffff


	//   ....[7]....
        /*0084*/ 	.word	0xffffffff


	//   ....[8]....
        /*0088*/ 	.word	0xffffffff


	//   ....[9]....
        /*008c*/ 	.word	0xffffffff


	//   ....[10]....
        /*0090*/ 	.word	0xffffffff


	//   ....[11]....
        /*0094*/ 	.word	0xffffffff


	//   ....[12]....
        /*0098*/ 	.word	0xffffffff


	//   ....[13]....
        /*009c*/ 	.word	0xffffffff


	//----- nvinfo : EIATTR_COOP_GROUP_INSTR_OFFSETS
	.align		4
.L_41:
        /*00a0*/ 	.byte	0x04, 0x28
        /*00a2*/ 	.short	(.L_43 - .L_42)


	//   ....[0]....
.L_42:
        /*00a4*/ 	.word	0x000000c0


	//   ....[1]....
        /*00a8*/ 	.word	0x00000500


	//   ....[2]....
        /*00ac*/ 	.word	0x00000ab0


	//   ....[3]....
        /*00b0*/ 	.word	0x00000be0


	//   ....[4]....
        /*00b4*/ 	.word	0x00000cd0


	//   ....[5]....
        /*00b8*/ 	.word	0x00000e30


	//   ....[6]....
        /*00bc*/ 	.word	0x00000fc0


	//   ....[7]....
        /*00c0*/ 	.word	0x00001200


	//   ....[8]....
        /*00c4*/ 	.word	0x000023c0


	//   ....[9]....
        /*00c8*/ 	.word	0x000043a0


	//   ....[10]....
        /*00cc*/ 	.word	0x00004870


	//   ....[11]....
        /*00d0*/ 	.word	0x000048a0


	//   ....[12]....
        /*00d4*/ 	.word	0x000053e0


	//   ....[13]....
        /*00d8*/ 	.word	0x000055f0


	//----- nvinfo : EIATTR_VRC_CTA_INIT_COUNT
	.align		4
.L_43:
        /*00dc*/ 	.byte	0x02, 0x4a
        /*00de*/ 	.byte	0x80
	.zero		1


	//----- nvinfo : EIATTR_SYSCALL_OFFSETS
	.align		4
        /*00e0*/ 	.byte	0x04, 0x46
        /*00e2*/ 	.short	(.L_45 - .L_44)


	//   ....[0]....
.L_44:
        /*00e4*/ 	.word	0x00006a60


	//   ....[1]....
        /*00e8*/ 	.word	0x00006ba0


	//   ....[2]....
        /*00ec*/ 	.word	0x000072b0


	//----- nvinfo : EIATTR_MBARRIER_INSTR_OFFSETS
	.align		4
.L_45:
        /*00f0*/ 	.byte	0x04, 0x39
        /*00f2*/ 	.short	(.L_47 - .L_46)


	//   ....[0]....
.L_46:
        /*00f4*/ 	.word	0x00000610
        /*00f8*/ 	.word	0x000000ff
        /*00fc*/ 	.word	0x00000000
        /*0100*/ 	.short	0x0100
        /*0102*/ 	.byte	0x08
	.zero		1


	//   ....[1]....
        /*0104*/ 	.word	0x00000620
        /*0108*/ 	.word	0x000000ff
        /*010c*/ 	.word	0x00000120
        /*0110*/ 	.short	0x0100
        /*0112*/ 	.byte	0x08
	.zero		1


	//   ....[2]....
        /*0114*/ 	.word	0x00000630
        /*0118*/ 	.word	0x000000ff
        /*011c*/ 	.word	0x00000008
        /*0120*/ 	.short	0x0100
        /*0122*/ 	.byte	0x08
	.zero		1


	//   ....[3]....
        /*0124*/ 	.word	0x00000640
        /*0128*/ 	.word	0x000000ff
        /*012c*/ 	.word	0x00000128
        /*0130*/ 	.short	0x0100
        /*0132*/ 	.byte	0x08
	.zero		1


	//   ....[4]....
        /*0134*/ 	.word	0x00000650
        /*0138*/ 	.word	0x000000ff
        /*013c*/ 	.word	0x00000010
        /*0140*/ 	.short	0x0100
        /*0142*/ 	.byte	0x08
	.zero		1


	//   ....[5]....
        /*0144*/ 	.word	0x00000660
        /*0148*/ 	.word	0x000000ff
        /*014c*/ 	.word	0x00000130
        /*0150*/ 	.short	0x0100
        /*0152*/ 	.byte	0x08
	.zero		1


	//   ....[6]....
        /*0154*/ 	.word	0x00000670
        /*0158*/ 	.word	0x000000ff
        /*015c*/ 	.word	0x00000018
        /*0160*/ 	.short	0x0100
        /*0162*/ 	.byte	0x08
	.zero		1


	//   ....[7]....
        /*0164*/ 	.word	0x00000680
        /*0168*/ 	.word	0x000000ff
        /*016c*/ 	.word	0x00000138
        /*0170*/ 	.short	0x0100
        /*0172*/ 	.byte	0x08
	.zero		1


	//   ....[8]....
        /*0174*/ 	.word	0x00000690
        /*0178*/ 	.word	0x000000ff
        /*017c*/ 	.word	0x00000020
        /*0180*/ 	.short	0x0100
        /*0182*/ 	.byte	0x08
	.zero		1


	//   ....[9]....
        /*0184*/ 	.word	0x000006a0
        /*0188*/ 	.word	0x000000ff
        /*018c*/ 	.word	0x00000140
        /*0190*/ 	.short	0x0100
        /*0192*/ 	.byte	0x08
	.zero		1


	//   ....[10]....
        /*0194*/ 	.word	0x000006b0
        /*0198*/ 	.word	0x000000ff
        /*019c*/ 	.word	0x00000028
        /*01a0*/ 	.short	0x0100
        /*01a2*/ 	.byte	0x08
	.zero		1


	//   ....[11]....
        /*01a4*/ 	.word	0x000006c0
        /*01a8*/ 	.word	0x000000ff
        /*01ac*/ 	.word	0x00000148
        /*01b0*/ 	.short	0x0100
        /*01b2*/ 	.byte	0x08
	.zero		1


	//   ....[12]....
        /*01b4*/ 	.word	0x000006d0
        /*01b8*/ 	.word	0x000000ff
        /*01bc*/ 	.word	0x00000030
        /*01c0*/ 	.short	0x0100
        /*01c2*/ 	.byte	0x08
	.zero		1


	//   ....[13]....
        /*01c4*/ 	.word	0x000006e0
        /*01c8*/ 	.word	0x000000ff
        /*01cc*/ 	.word	0x00000150
        /*01d0*/ 	.short	0x0100
        /*01d2*/ 	.byte	0x08
	.zero		1


	//   ....[14]....
        /*01d4*/ 	.word	0x000006f0
        /*01d8*/ 	.word	0x000000ff
        /*01dc*/ 	.word	0x00000038
        /*01e0*/ 	.short	0x0100
        /*01e2*/ 	.byte	0x08
	.zero		1


	//   ....[15]....
        /*01e4*/ 	.word	0x00000700
        /*01e8*/ 	.word	0x000000ff
        /*01ec*/ 	.word	0x00000158
        /*01f0*/ 	.short	0x0100
        /*01f2*/ 	.byte	0x08
	.zero		1


	//   ....[16]....
        /*01f4*/ 	.word	0x00000710
        /*01f8*/ 	.word	0x000000ff
        /*01fc*/ 	.word	0x00000040
        /*0200*/ 	.short	0x0100
        /*0202*/ 	.byte	0x08
	.zero		1


	//   ....[17]....
        /*0204*/ 	.word	0x00000720
        /*0208*/ 	.word	0x000000ff
        /*020c*/ 	.word	0x00000160
        /*0210*/ 	.short	0x0100
        /*0212*/ 	.byte	0x08
	.zero		1


	//   ....[18]....
        /*0214*/ 	.word	0x00000730
        /*0218*/ 	.word	0x000000ff
        /*021c*/ 	.word	0x00000048
        /*0220*/ 	.short	0x0100
        /*0222*/ 	.byte	0x08
	.zero		1


	//   ....[19]....
        /*0224*/ 	.word	0x00000740
        /*0228*/ 	.word	0x000000ff
        /*022c*/ 	.word	0x00000168
        /*0230*/ 	.short	0x0100
        /*0232*/ 	.byte	0x08
	.zero		1


	//   ....[20]....
        /*0234*/ 	.word	0x00000750
        /*0238*/ 	.word	0x000000ff
        /*023c*/ 	.word	0x00000050
        /*0240*/ 	.short	0x0100
        /*0242*/ 	.byte	0x08
	.zero		1


	//   ....[21]....
        /*0244*/ 	.word	0x00000760
        /*0248*/ 	.word	0x000000ff
        /*024c*/ 	.word	0x00000170
        /*0250*/ 	.short	0x0100
        /*0252*/ 	.byte	0x08
	.zero		1


	//   ....[22]....
        /*0254*/ 	.word	0x00000770
        /*0258*/ 	.word	0x000000ff
        /*025c*/ 	.word	0x00000058
        /*0260*/ 	.short	0x0100
        /*0262*/ 	.byte	0x08
	.zero		1


	//   ....[23]....
        /*0264*/ 	.word	0x00000780
        /*0268*/ 	.word	0x000000ff
        /*026c*/ 	.word	0x00000178
        /*0270*/ 	.short	0x0100
        /*0272*/ 	.byte	0x08
	.zero		1


	//   ....[24]....
        /*0274*/ 	.word	0x00000790
        /*0278*/ 	.word	0x000000ff
        /*027c*/ 	.word	0x00000060
        /*0280*/ 	.short	0x0100
        /*0282*/ 	.byte	0x08
	.zero		1


	//   ....[25]....
        /*0284*/ 	.word	0x000007a0
        /*0288*/ 	.word	0x000000ff
        /*028c*/ 	.word	0x00000180
        /*0290*/ 	.short	0x0100
        /*0292*/ 	.byte	0x08
	.zero		1


	//   ....[26]....
        /*0294*/ 	.word	0x000007b0
        /*0298*/ 	.word	0x000000ff
        /*029c*/ 	.word	0x00000068
        /*02a0*/ 	.short	0x0100
        /*02a2*/ 	.byte	0x08
	.zero		1


	//   ....[27]....
        /*02a4*/ 	.word	0x000007c0
        /*02a8*/ 	.word	0x000000ff
        /*02ac*/ 	.word	0x00000188
        /*02b0*/ 	.short	0x0100
        /*02b2*/ 	.byte	0x08
	.zero		1


	//   ....[28]....
        /*02b4*/ 	.word	0x000007d0
        /*02b8*/ 	.word	0x000000ff
        /*02bc*/ 	.word	0x00000070
        /*02c0*/ 	.short	0x0100
        /*02c2*/ 	.byte	0x08
	.zero		1


	//   ....[29]....
        /*02c4*/ 	.word	0x000007e0
        /*02c8*/ 	.word	0x000000ff
        /*02cc*/ 	.word	0x00000190
        /*02d0*/ 	.short	0x0100
        /*02d2*/ 	.byte	0x08
	.zero		1


	//   ....[30]....
        /*02d4*/ 	.word	0x000007f0
        /*02d8*/ 	.word	0x000000ff
        /*02dc*/ 	.word	0x00000078
        /*02e0*/ 	.short	0x0100
        /*02e2*/ 	.byte	0x08
	.zero		1


	//   ....[31]....
        /*02e4*/ 	.word	0x00000800
        /*02e8*/ 	.word	0x000000ff
        /*02ec*/ 	.word	0x00000198
        /*02f0*/ 	.short	0x0100
        /*02f2*/ 	.byte	0x08
	.zero		1


	//   ....[32]....
        /*02f4*/ 	.word	0x00000810
        /*02f8*/ 	.word	0x000000ff
        /*02fc*/ 	.word	0x00000080
        /*0300*/ 	.short	0x0100
        /*0302*/ 	.byte	0x08
	.zero		1


	//   ....[33]....
        /*0304*/ 	.word	0x00000820
        /*0308*/ 	.word	0x000000ff
        /*030c*/ 	.word	0x000001a0
        /*0310*/ 	.short	0x0100
        /*0312*/ 	.byte	0x08
	.zero		1


	//   ....[34]....
        /*0314*/ 	.word	0x00000830
        /*0318*/ 	.word	0x000000ff
        /*031c*/ 	.word	0x00000088
        /*0320*/ 	.short	0x0100
        /*0322*/ 	.byte	0x08
	.zero		1


	//   ....[35]....
        /*0324*/ 	.word	0x00000840
        /*0328*/ 	.word	0x000000ff
        /*032c*/ 	.word	0x000001a8
        /*0330*/ 	.short	0x0100
        /*0332*/ 	.byte	0x08
	.zero		1


	//   ....[36]....
        /*0334*/ 	.word	0x00000850
        /*0338*/ 	.word	0x000000ff
        /*033c*/ 	.word	0x00000090
        /*0340*/ 	.short	0x0100
        /*0342*/ 	.byte	0x08
	.zero		1


	//   ....[37]....
        /*0344*/ 	.word	0x00000860
        /*0348*/ 	.word	0x000000ff
        /*034c*/ 	.word	0x000001b0
        /*0350*/ 	.short	0x0100
        /*0352*/ 	.byte	0x08
	.zero		1


	//   ....[38]....
        /*0354*/ 	.word	0x00000870
        /*0358*/ 	.word	0x000000ff
        /*035c*/ 	.word	0x00000098
        /*0360*/ 	.short	0x0100
        /*0362*/ 	.byte	0x08
	.zero		1


	//   ....[39]....
        /*0364*/ 	.word	0x00000880
        /*0368*/ 	.word	0x000000ff
        /*036c*/ 	.word	0x000001b8
        /*0370*/ 	.short	0x0100
        /*0372*/ 	.byte	0x08
	.zero		1


	//   ....[40]....
        /*0374*/ 	.word	0x00000890
        /*0378*/ 	.word	0x000000ff
        /*037c*/ 	.word	0x000000a0
        /*0380*/ 	.short	0x0100
        /*0382*/ 	.byte	0x08
	.zero		1


	//   ....[41]....
        /*0384*/ 	.word	0x000008a0
        /*0388*/ 	.word	0x000000ff
        /*038c*/ 	.word	0x000001c0
        /*0390*/ 	.short	0x0100
        /*0392*/ 	.byte	0x08
	.zero		1


	//   ....[42]....
        /*0394*/ 	.word	0x000008b0
        /*0398*/ 	.word	0x000000ff
        /*039c*/ 	.word	0x000000a8
        /*03a0*/ 	.short	0x0100
        /*03a2*/ 	.byte	0x08
	.zero		1


	//   ....[43]....
        /*03a4*/ 	.word	0x000008c0
        /*03a8*/ 	.word	0x000000ff
        /*03ac*/ 	.word	0x000001c8
        /*03b0*/ 	.short	0x0100
        /*03b2*/ 	.byte	0x08
	.zero		1


	//   ....[44]....
        /*03b4*/ 	.word	0x000008d0
        /*03b8*/ 	.word	0x000000ff
        /*03bc*/ 	.word	0x000000b0
        /*03c0*/ 	.short	0x0100
        /*03c2*/ 	.byte	0x08
	.zero		1


	//   ....[45]....
        /*03c4*/ 	.word	0x000008e0
        /*03c8*/ 	.word	0x000000ff
        /*03cc*/ 	.word	0x000001d0
        /*03d0*/ 	.short	0x0100
        /*03d2*/ 	.byte	0x08
	.zero		1


	//   ....[46]....
        /*03d4*/ 	.word	0x000008f0
        /*03d8*/ 	.word	0x000000ff
        /*03dc*/ 	.word	0x000000b8
        /*03e0*/ 	.short	0x0100
        /*03e2*/ 	.byte	0x08
	.zero		1


	//   ....[47]....
        /*03e4*/ 	.word	0x00000900
        /*03e8*/ 	.word	0x000000ff
        /*03ec*/ 	.word	0x000001d8
        /*03f0*/ 	.short	0x0100
        /*03f2*/ 	.byte	0x08
	.zero		1


	//   ....[48]....
        /*03f4*/ 	.word	0x00000910
        /*03f8*/ 	.word	0x000000ff
        /*03fc*/ 	.word	0x000000c0
        /*0400*/ 	.short	0x0100
        /*0402*/ 	.byte	0x08
	.zero		1


	//   ....[49]....
        /*0404*/ 	.word	0x00000920
        /*0408*/ 	.word	0x000000ff
        /*040c*/ 	.word	0x000001e0
        /*0410*/ 	.short	0x0100
        /*0412*/ 	.byte	0x08
	.zero		1


	//   ....[50]....
        /*0414*/ 	.word	0x00000930
        /*0418*/ 	.word	0x000000ff
        /*041c*/ 	.word	0x000000c8
        /*0420*/ 	.short	0x0100
        /*0422*/ 	.byte	0x08
	.zero		1


	//   ....[51]....
        /*0424*/ 	.word	0x00000940
        /*0428*/ 	.word	0x000000ff
        /*042c*/ 	.word	0x000001e8
        /*0430*/ 	.short	0x0100
        /*0432*/ 	.byte	0x08
	.zero		1


	//   ....[52]....
        /*0434*/ 	.word	0x00000950
        /*0438*/ 	.word	0x000000ff
        /*043c*/ 	.word	0x000000d0
        /*0440*/ 	.short	0x0100
        /*0442*/ 	.byte	0x08
	.zero		1


	//   ....[53]....
        /*0444*/ 	.word	0x00000960
        /*0448*/ 	.word	0x000000ff
        /*044c*/ 	.word	0x000001f0
        /*0450*/ 	.short	0x0100
        /*0452*/ 	.byte	0x08
	.zero		1


	//   ....[54]....
        /*0454*/ 	.word	0x00000970
        /*0458*/ 	.word	0x000000ff
        /*045c*/ 	.word	0x000000d8
        /*0460*/ 	.short	0x0100
        /*0462*/ 	.byte	0x08
	.zero		1


	//   ....[55]....
        /*0464*/ 	.word	0x00000980
        /*0468*/ 	.word	0x000000ff
        /*046c*/ 	.word	0x000001f8
        /*0470*/ 	.short	0x0100
        /*0472*/ 	.byte	0x08
	.zero		1


	//   ....[56]....
        /*0474*/ 	.word	0x00000990
        /*0478*/ 	.word	0x000000ff
        /*047c*/ 	.word	0x000000e0
        /*0480*/ 	.short	0x0100
        /*0482*/ 	.byte	0x08
	.zero		1


	//   ....[57]....
        /*0484*/ 	.word	0x000009a0
        /*0488*/ 	.word	0x000000ff
        /*048c*/ 	.word	0x00000200
        /*0490*/ 	.short	0x0100
        /*0492*/ 	.byte	0x08
	.zero		1


	//   ....[58]....
        /*0494*/ 	.word	0x000009b0
        /*0498*/ 	.word	0x000000ff
        /*049c*/ 	.word	0x000000e8
        /*04a0*/ 	.short	0x0100
        /*04a2*/ 	.byte	0x08
	.zero		1


	//   ....[59]....
        /*04a4*/ 	.word	0x000009c0
        /*04a8*/ 	.word	0x000000ff
        /*04ac*/ 	.word	0x00000208
        /*04b0*/ 	.short	0x0100
        /*04b2*/ 	.byte	0x08
	.zero		1


	//   ....[60]....
        /*04b4*/ 	.word	0x000009d0
        /*04b8*/ 	.word	0x000000ff
        /*04bc*/ 	.word	0x000000f0
        /*04c0*/ 	.short	0x0100
        /*04c2*/ 	.byte	0x08
	.zero		1


	//   ....[61]....
        /*04c4*/ 	.word	0x000009e0
        /*04c8*/ 	.word	0x000000ff
        /*04cc*/ 	.word	0x00000210
        /*04d0*/ 	.short	0x0100
        /*04d2*/ 	.byte	0x08
	.zero		1


	//   ....[62]....
        /*04d4*/ 	.word	0x000009f0
        /*04d8*/ 	.word	0x000000ff
        /*04dc*/ 	.word	0x000000f8
        /*04e0*/ 	.short	0x0100
        /*04e2*/ 	.byte	0x08
	.zero		1


	//   ....[63]....
        /*04e4*/ 	.word	0x00000a00
        /*04e8*/ 	.word	0x000000ff
        /*04ec*/ 	.word	0x00000218
        /*04f0*/ 	.short	0x0100
        /*04f2*/ 	.byte	0x08
	.zero		1


	//   ....[64]....
        /*04f4*/ 	.word	0x00000a10
        /*04f8*/ 	.word	0x000000ff
        /*04fc*/ 	.word	0x00000100
        /*0500*/ 	.short	0x0100
        /*0502*/ 	.byte	0x08
	.zero		1


	//   ....[65]....
        /*0504*/ 	.word	0x00000a20
        /*0508*/ 	.word	0x000000ff
        /*050c*/ 	.word	0x00000220
        /*0510*/ 	.short	0x0100
        /*0512*/ 	.byte	0x08
	.zero		1


	//   ....[66]....
        /*0514*/ 	.word	0x00000a30
        /*0518*/ 	.word	0x000000ff
        /*051c*/ 	.word	0x00000108
        /*0520*/ 	.short	0x0100
        /*0522*/ 	.byte	0x08
	.zero		1


	//   ....[67]....
        /*0524*/ 	.word	0x00000a40
        /*0528*/ 	.word	0x000000ff
        /*052c*/ 	.word	0x00000228
        /*0530*/ 	.short	0x0100
        /*0532*/ 	.byte	0x08
	.zero		1


	//   ....[68]....
        /*0534*/ 	.word	0x00000a50
        /*0538*/ 	.word	0x000000ff
        /*053c*/ 	.word	0x00000110
        /*0540*/ 	.short	0x0100
        /*0542*/ 	.byte	0x08
	.zero		1


	//   ....[69]....
        /*0544*/ 	.word	0x00000a60
        /*0548*/ 	.word	0x000000ff
        /*054c*/ 	.word	0x00000230
        /*0550*/ 	.short	0x0100
        /*0552*/ 	.byte	0x08
	.zero		1


	//   ....[70]....
        /*0554*/ 	.word	0x00000a70
        /*0558*/ 	.word	0x000000ff
        /*055c*/ 	.word	0x00000118
        /*0560*/ 	.short	0x0100
        /*0562*/ 	.byte	0x08
	.zero		1


	//   ....[71]....
        /*0564*/ 	.word	0x00000a80
        /*0568*/ 	.word	0x000000ff
        /*056c*/ 	.word	0x00000238
        /*0570*/ 	.short	0x0100
        /*0572*/ 	.byte	0x08
	.zero		1


	//   ....[72]....
        /*0574*/ 	.word	0x00000bb0
        /*0578*/ 	.word	0x000000ff
        /*057c*/ 	.word	0x00000240
        /*0580*/ 	.short	0x0100
        /*0582*/ 	.byte	0x09
	.zero		1


	//   ....[73]....
        /*0584*/ 	.word	0x00000bc0
        /*0588*/ 	.word	0x000000ff
        /*058c*/ 	.word	0x00000248
        /*0590*/ 	.short	0x0100
        /*0592*/ 	.byte	0x09
	.zero		1


	//   ....[74]....
        /*0594*/ 	.word	0x00000ca0
        /*0598*/ 	.word	0x000000ff
        /*059c*/ 	.word	0x00000250
        /*05a0*/ 	.short	0x0100
        /*05a2*/ 	.byte	0x08
	.zero		1


	//   ....[75]....
        /*05a4*/ 	.word	0x00000cb0
        /*05a8*/ 	.word	0x000000ff
        /*05ac*/ 	.word	0x00000258
        /*05b0*/ 	.short	0x0100
        /*05b2*/ 	.byte	0x08
	.zero		1


	//   ....[76]....
        /*05b4*/ 	.word	0x00000de0
        /*05b8*/ 	.word	0x000000ff
        /*05bc*/ 	.word	0x00000260
        /*05c0*/ 	.short	0x0100
        /*05c2*/ 	.byte	0x08
	.zero		1


	//   ....[77]....
        /*05c4*/ 	.word	0x00000df0
        /*05c8*/ 	.word	0x000000ff
        /*05cc*/ 	.word	0x00000270
        /*05d0*/ 	.short	0x0100
        /*05d2*/ 	.byte	0x08
	.zero		1


	//   ....[78]....
        /*05d4*/ 	.word	0x00000e00
        /*05d8*/ 	.word	0x000000ff
        /*05dc*/ 	.word	0x00000268
        /*05e0*/ 	.short	0x0100
        /*05e2*/ 	.byte	0x08
	.zero		1


	//   ....[79]....
        /*05e4*/ 	.word	0x00000e10
        /*05e8*/ 	.word	0x000000ff
        /*05ec*/ 	.word	0x00000278
        /*05f0*/ 	.short	0x0100
        /*05f2*/ 	.byte	0x08
	.zero		1


	//   ....[80]....
        /*05f4*/ 	.word	0x00000f30
        /*05f8*/ 	.word	0x000000ff
        /*05fc*/ 	.word	0x00000280
        /*0600*/ 	.short	0x0100
        /*0602*/ 	.byte	0x09
	.zero		1


	//   ....[81]....
        /*0604*/ 	.word	0x00000f40
        /*0608*/ 	.word	0x000000ff
        /*060c*/ 	.word	0x000002a0
        /*0610*/ 	.short	0x0100
        /*0612*/ 	.byte	0x09
	.zero		1


	//   ....[82]....
        /*0614*/ 	.word	0x00000f50
        /*0618*/ 	.word	0x000000ff
        /*061c*/ 	.word	0x00000288
        /*0620*/ 	.short	0x0100
        /*0622*/ 	.byte	0x09
	.zero		1


	//   ....[83]....
        /*0624*/ 	.word	0x00000f60
        /*0628*/ 	.word	0x000000ff
        /*062c*/ 	.word	0x000002a8
        /*0630*/ 	.short	0x0100
        /*0632*/ 	.byte	0x09
	.zero		1


	//   ....[84]....
        /*0634*/ 	.word	0x00000f70
        /*0638*/ 	.word	0x000000ff
        /*063c*/ 	.word	0x00000290
        /*0640*/ 	.short	0x0100
        /*0642*/ 	.byte	0x09
	.zero		1


	//   ....[85]....
        /*0644*/ 	.word	0x00000f80
        /*0648*/ 	.word	0x000000ff
        /*064c*/ 	.word	0x000002b0
        /*0650*/ 	.short	0x0100
        /*0652*/ 	.byte	0x09
	.zero		1


	//   ....[86]....
        /*0654*/ 	.word	0x00000f90
        /*0658*/ 	.word	0x000000ff
        /*065c*/ 	.word	0x00000298
        /*0660*/ 	.short	0x0100
        /*0662*/ 	.byte	0x09
	.zero		1


	//   ....[87]....
        /*0664*/ 	.word	0x00000fa0
        /*0668*/ 	.word	0x000000ff
        /*066c*/ 	.word	0x000002b8
        /*0670*/ 	.short	0x0100
        /*0672*/ 	.byte	0x09
	.zero		1


	//   ....[88]....
        /*0674*/ 	.word	0x00001090
        /*0678*/ 	.word	0x000000ff
        /*067c*/ 	.word	0x000002c0
        /*0680*/ 	.short	0x0100
        /*0682*/ 	.byte	0x08
	.zero		1


	//   ....[89]....
        /*0684*/ 	.word	0x000010a0
        /*0688*/ 	.word	0x000000ff
        /*068c*/ 	.word	0x000002d0
        /*0690*/ 	.short	0x0100
        /*0692*/ 	.byte	0x08
	.zero		1


	//   ....[90]....
        /*0694*/ 	.word	0x000010b0
        /*0698*/ 	.word	0x000000ff
        /*069c*/ 	.word	0x000002c8
        /*06a0*/ 	.short	0x0100
        /*06a2*/ 	.byte	0x08
	.zero		1


	//   ....[91]....
        /*06a4*/ 	.word	0x000010c0
        /*06a8*/ 	.word	0x000000ff
        /*06ac*/ 	.word	0x000002d8
        /*06b0*/ 	.short	0x0100
        /*06b2*/ 	.byte	0x08
	.zero		1


	//   ....[92]....
        /*06b4*/ 	.word	0x000011b0
        /*06b8*/ 	.word	0x000000ff
        /*06bc*/ 	.word	0x000002e0
        /*06c0*/ 	.short	0x0100
        /*06c2*/ 	.byte	0x06
	.zero		1


	//   ....[93]....
        /*06c4*/ 	.word	0x00001bc0
        /*06c8*/ 	.word	0x00000003
        /*06cc*/ 	.word	0x000002d0
        /*06d0*/ 	.short	0x010a
        /*06d2*/ 	.byte	0xff
	.zero		1


	//   ....[94]....
        /*06d4*/ 	.word	0x00001bf0
        /*06d8*/ 	.word	0x00000003
        /*06dc*/ 	.word	0x000002c0
        /*06e0*/ 	.short	0x0101
        /*06e2*/ 	.byte	0xff
	.zero		1


	//   ....[95]....
        /*06e4*/ 	.word	0x00001cf0
        /*06e8*/ 	.word	0x000000ff
        /*06ec*/ 	.word	0x00000120
        /*06f0*/ 	.short	0x010a
        /*06f2*/ 	.byte	0x08
	.zero		1


	//   ....[96]....
        /*06f4*/ 	.word	0x00001dc0
        /*06f8*/ 	.word	0x000000ff
        /*06fc*/ 	.word	0x00000120
        /*0700*/ 	.short	0x010a
        /*0702*/ 	.byte	0x21
	.zero		1


	//   ....[97]....
        /*0704*/ 	.word	0x00001f70
        /*0708*/ 	.word	0x000000ff
        /*070c*/ 	.word	0x00000120
        /*0710*/ 	.short	0x010a
        /*0712*/ 	.byte	0x08
	.zero		1


	//   ....[98]....
        /*0714*/ 	.word	0x00002070
        /*0718*/ 	.word	0x000000ff
        /*071c*/ 	.word	0x00000258
        /*0720*/ 	.short	0x0101
        /*0722*/ 	.byte	0x04
	.zero		1


	//   ....[99]....
        /*0724*/ 	.word	0x00002090
        /*0728*/ 	.word	0x000000ff
        /*072c*/ 	.word	0x00000120
        /*0730*/ 	.short	0x010a
        /*0732*/ 	.byte	0x08
	.zero		1


	//   ....[100]....
        /*0734*/ 	.word	0x00002110
        /*0738*/ 	.word	0x000000ff
        /*073c*/ 	.word	0x00000120
        /*0740*/ 	.short	0x010a
        /*0742*/ 	.byte	0x11
	.zero		1


	//   ....[101]....
        /*0744*/ 	.word	0x000022a0
        /*0748*/ 	.word	0x000000ff
        /*074c*/ 	.word	0x00000120
        /*0750*/ 	.short	0x010a
        /*0752*/ 	.byte	0x08
	.zero		1


	//   ....[102]....
        /*0754*/ 	.word	0x000023f0
        /*0758*/ 	.word	0x00000002
        /*075c*/ 	.word	0x00000260
        /*0760*/ 	.short	0x010a
        /*0762*/ 	.byte	0xff
	.zero		1


	//   ....[103]....
        /*0764*/ 	.word	0x000024b0
        /*0768*/ 	.word	0x00000002
        /*076c*/ 	.word	0x00000000
        /*0770*/ 	.short	0x0101
        /*0772*/ 	.byte	0xff
	.zero		1


	//   ....[104]....
        /*0774*/ 	.word	0x00002a10
        /*0778*/ 	.word	0x000000ff
        /*077c*/ 	.word	0x00000000
        /*0780*/ 	.short	0x010a
        /*0782*/ 	.byte	0x05
	.zero		1


	//   ....[105]....
        /*0784*/ 	.word	0x00002aa0
        /*0788*/ 	.word	0x000000ff
        /*078c*/ 	.word	0x00000000
        /*0790*/ 	.short	0x010a
        /*0792*/ 	.byte	0x05
	.zero		1


	//   ....[106]....
        /*0794*/ 	.word	0x00002b30
        /*0798*/ 	.word	0x000000ff
        /*079c*/ 	.word	0x00000000
        /*07a0*/ 	.short	0x010a
        /*07a2*/ 	.byte	0x05
	.zero		1


	//   ....[107]....
        /*07a4*/ 	.word	0x00002bc0
        /*07a8*/ 	.word	0x000000ff
        /*07ac*/ 	.word	0x00000000
        /*07b0*/ 	.short	0x010a
        /*07b2*/ 	.byte	0x05
	.zero		1


	//   ....[108]....
        /*07b4*/ 	.word	0x00002c50
        /*07b8*/ 	.word	0x000000ff
        /*07bc*/ 	.word	0x00000000
        /*07c0*/ 	.short	0x010a
        /*07c2*/ 	.byte	0x05
	.zero		1


	//   ....[109]....
        /*07c4*/ 	.word	0x00002ce0
        /*07c8*/ 	.word	0x000000ff
        /*07cc*/ 	.word	0x00000000
        /*07d0*/ 	.short	0x010a
        /*07d2*/ 	.byte	0x05
	.zero		1


	//   ....[110]....
        /*07d4*/ 	.word	0x00002d70
        /*07d8*/ 	.word	0x000000ff
        /*07dc*/ 	.word	0x00000000
        /*07e0*/ 	.short	0x010a
        /*07e2*/ 	.byte	0x05
	.zero		1


	//   ....[111]....
        /*07e4*/ 	.word	0x00002e00
        /*07e8*/ 	.word	0x000000ff
        /*07ec*/ 	.word	0x00000000
        /*07f0*/ 	.short	0x010a
        /*07f2*/ 	.byte	0x05
	.zero		1


	//   ....[112]....
        /*07f4*/ 	.word	0x00002e90
        /*07f8*/ 	.word	0x000000ff
        /*07fc*/ 	.word	0x00000000
        /*0800*/ 	.short	0x010a
        /*0802*/ 	.byte	0x05
	.zero		1


	//   ....[113]....
        /*0804*/ 	.word	0x00002f20
        /*0808*/ 	.word	0x000000ff
        /*080c*/ 	.word	0x00000000
        /*0810*/ 	.short	0x010a
        /*0812*/ 	.byte	0x05
	.zero		1


	//   ....[114]....
        /*0814*/ 	.word	0x00002fb0
        /*0818*/ 	.word	0x000000ff
        /*081c*/ 	.word	0x00000000
        /*0820*/ 	.short	0x010a
        /*0822*/ 	.byte	0x05
	.zero		1


	//   ....[115]....
        /*0824*/ 	.word	0x00003040
        /*0828*/ 	.word	0x000000ff
        /*082c*/ 	.word	0x00000000
        /*0830*/ 	.short	0x010a
        /*0832*/ 	.byte	0x05
	.zero		1


	//   ....[116]....
        /*0834*/ 	.word	0x000030d0
        /*0838*/ 	.word	0x000000ff
        /*083c*/ 	.word	0x00000000
        /*0840*/ 	.short	0x010a
        /*0842*/ 	.byte	0x05
	.zero		1


	//   ....[117]....
        /*0844*/ 	.word	0x00003160
        /*0848*/ 	.word	0x000000ff
        /*084c*/ 	.word	0x00000000
        /*0850*/ 	.short	0x010a
        /*0852*/ 	.byte	0x05
	.zero		1


	//   ....[118]....
        /*0854*/ 	.word	0x000031f0
        /*0858*/ 	.word	0x000000ff
        /*085c*/ 	.word	0x00000000
        /*0860*/ 	.short	0x010a
        /*0862*/ 	.byte	0x05
	.zero		1


	//   ....[119]....
        /*0864*/ 	.word	0x00003280
        /*0868*/ 	.word	0x000000ff
        /*086c*/ 	.word	0x00000000
        /*0870*/ 	.short	0x010a
        /*0872*/ 	.byte	0x05
	.zero		1


	//   ....[120]....
        /*0874*/ 	.word	0x00003310
        /*0878*/ 	.word	0x000000ff
        /*087c*/ 	.word	0x00000000
        /*0880*/ 	.short	0x010a
        /*0882*/ 	.byte	0x05
	.zero		1


	//   ....[121]....
        /*0884*/ 	.word	0x000033a0
        /*0888*/ 	.word	0x000000ff
        /*088c*/ 	.word	0x00000000
        /*0890*/ 	.short	0x010a
        /*0892*/ 	.byte	0x05
	.zero		1


	//   ....[122]....
        /*0894*/ 	.word	0x00003430
        /*0898*/ 	.word	0x000000ff
        /*089c*/ 	.word	0x00000000
        /*08a0*/ 	.short	0x010a
        /*08a2*/ 	.byte	0x05
	.zero		1


	//   ....[123]....
        /*08a4*/ 	.word	0x000034c0
        /*08a8*/ 	.word	0x000000ff
        /*08ac*/ 	.word	0x00000000
        /*08b0*/ 	.short	0x010a
        /*08b2*/ 	.byte	0x05
	.zero		1


	//   ....[124]....
        /*08b4*/ 	.word	0x00003550
        /*08b8*/ 	.word	0x000000ff
        /*08bc*/ 	.word	0x00000000
        /*08c0*/ 	.short	0x010a
        /*08c2*/ 	.byte	0x05
	.zero		1


	//   ....[125]....
        /*08c4*/ 	.word	0x000035e0
        /*08c8*/ 	.word	0x000000ff
        /*08cc*/ 	.word	0x00000000
        /*08d0*/ 	.short	0x010a
        /*08d2*/ 	.byte	0x05
	.zero		1


	//   ....[126]....
        /*08d4*/ 	.word	0x00003670
        /*08d8*/ 	.word	0x000000ff
        /*08dc*/ 	.word	0x00000000
        /*08e0*/ 	.short	0x010a
        /*08e2*/ 	.byte	0x05
	.zero		1


	//   ....[127]....
        /*08e4*/ 	.word	0x00003700
        /*08e8*/ 	.word	0x000000ff
        /*08ec*/ 	.word	0x00000000
        /*08f0*/ 	.short	0x010a
        /*08f2*/ 	.byte	0x05
	.zero		1


	//   ....[128]....
        /*08f4*/ 	.word	0x00003790
        /*08f8*/ 	.word	0x000000ff
        /*08fc*/ 	.word	0x00000000
        /*0900*/ 	.short	0x010a
        /*0902*/ 	.byte	0x05
	.zero		1


	//   ....[129]....
        /*0904*/ 	.word	0x00003820
        /*0908*/ 	.word	0x000000ff
        /*090c*/ 	.word	0x00000000
        /*0910*/ 	.short	0x010a
        /*0912*/ 	.byte	0x05
	.zero		1


	//   ....[130]....
        /*0914*/ 	.word	0x000038b0
        /*0918*/ 	.word	0x000000ff
        /*091c*/ 	.word	0x00000000
        /*0920*/ 	.short	0x010a
        /*0922*/ 	.byte	0x05
	.zero		1


	//   ....[131]....
        /*0924*/ 	.word	0x00003940
        /*0928*/ 	.word	0x000000ff
        /*092c*/ 	.word	0x00000000
        /*0930*/ 	.short	0x010a
        /*0932*/ 	.byte	0x05
	.zero		1


	//   ....[132]....
        /*0934*/ 	.word	0x000039d0
        /*0938*/ 	.word	0x000000ff
        /*093c*/ 	.word	0x00000000
        /*0940*/ 	.short	0x010a
        /*0942*/ 	.byte	0x05
	.zero		1


	//   ....[133]....
        /*0944*/ 	.word	0x00003a60
        /*0948*/ 	.word	0x000000ff
        /*094c*/ 	.word	0x00000000
        /*0950*/ 	.short	0x010a
        /*0952*/ 	.byte	0x05
	.zero		1


	//   ....[134]....
        /*0954*/ 	.word	0x00003af0
        /*0958*/ 	.word	0x000000ff
        /*095c*/ 	.word	0x00000000
        /*0960*/ 	.short	0x010a
        /*0962*/ 	.byte	0x05
	.zero		1


	//   ....[135]....
        /*0964*/ 	.word	0x00003b80
        /*0968*/ 	.word	0x000000ff
        /*096c*/ 	.word	0x00000000
        /*0970*/ 	.short	0x010a
        /*0972*/ 	.byte	0x05
	.zero		1


	//   ....[136]....
        /*0974*/ 	.word	0x00003c10
        /*0978*/ 	.word	0x000000ff
        /*097c*/ 	.word	0x00000000
        /*0980*/ 	.short	0x010a
        /*0982*/ 	.byte	0x05
	.zero		1


	//   ....[137]....
        /*0984*/ 	.word	0x00003ca0
        /*0988*/ 	.word	0x000000ff
        /*098c*/ 	.word	0x00000000
        /*0990*/ 	.short	0x010a
        /*0992*/ 	.byte	0x05
	.zero		1


	//   ....[138]....
        /*0994*/ 	.word	0x00003d30
        /*0998*/ 	.word	0x000000ff
        /*099c*/ 	.word	0x00000000
        /*09a0*/ 	.short	0x010a
        /*09a2*/ 	.byte	0x05
	.zero		1


	//   ....[139]....
        /*09a4*/ 	.word	0x00003dd0
        /*09a8*/ 	.word	0x00000000
        /*09ac*/ 	.word	0x00000000
        /*09b0*/ 	.short	0x010a
        /*09b2*/ 	.byte	0xff
	.zero		1


	//   ....[140]....
        /*09b4*/ 	.word	0x00003f00
        /*09b8*/ 	.word	0x00000000
        /*09bc*/ 	.word	0x000002c0
        /*09c0*/ 	.short	0x010a
        /*09c2*/ 	.byte	0xff
	.zero		1


	//   ....[141]....
        /*09c4*/ 	.word	0x00003f70
        /*09c8*/ 	.word	0x00000004
        /*09cc*/ 	.word	0x00000000
        /*09d0*/ 	.short	0x0101
        /*09d2*/ 	.byte	0xff
	.zero		1


	//   ....[142]....
        /*09d4*/ 	.word	0x00003f90
        /*09d8*/ 	.word	0x000000ff
        /*09dc*/ 	.word	0x00000270
        /*09e0*/ 	.short	0x010a
        /*09e2*/ 	.byte	0x05
	.zero		1


	//   ....[143]....
        /*09e4*/ 	.word	0x000040b0
        /*09e8*/ 	.word	0x00000000
        /*09ec*/ 	.word	0x00000260
        /*09f0*/ 	.short	0x010a
        /*09f2*/ 	.byte	0xff
	.zero		1


	//   ....[144]....
        /*09f4*/ 	.word	0x000041b0
        /*09f8*/ 	.word	0x00000000
        /*09fc*/ 	.word	0x00000000
        /*0a00*/ 	.short	0x0101
        /*0a02*/ 	.byte	0xff
	.zero		1


	//   ....[145]....
        /*0a04*/ 	.word	0x00004240
        /*0a08*/ 	.word	0x000000ff
        /*0a0c*/ 	.word	0x00000270
        /*0a10*/ 	.short	0x0106
        /*0a12*/ 	.byte	0x05
	.zero		1


	//   ....[146]....
        /*0a14*/ 	.word	0x00004260
        /*0a18*/ 	.word	0x000000ff
        /*0a1c*/ 	.word	0x00000270
        /*0a20*/ 	.short	0x010a
        /*0a22*/ 	.byte	0x05
	.zero		1


	//   ....[147]....
        /*0a24*/ 	.word	0x000042f0
        /*0a28*/ 	.word	0x000000ff
        /*0a2c*/ 	.word	0x00000270
        /*0a30*/ 	.short	0x0106
        /*0a32*/ 	.byte	0x04
	.zero		1


	//   ....[148]....
        /*0a34*/ 	.word	0x00004330
        /*0a38*/ 	.word	0x00000000
        /*0a3c*/ 	.word	0x00000270
        /*0a40*/ 	.short	0x010a
        /*0a42*/ 	.byte	0xff
	.zero		1


	//   ....[149]....
        /*0a44*/ 	.word	0x00004570
        /*0a48*/ 	.word	0x000000ff
        /*0a4c*/ 	.word	0x00000008
        /*0a50*/ 	.short	0x010a
        /*0a52*/ 	.byte	0x06
	.zero		1


	//   ....[150]....
        /*0a54*/ 	.word	0x00004590
        /*0a58*/ 	.word	0x000000ff
        /*0a5c*/ 	.word	0x00000008
        /*0a60*/ 	.short	0x010a
        /*0a62*/ 	.byte	0x06
	.zero		1


	//   ....[151]....
        /*0a64*/ 	.word	0x00004720
        /*0a68*/ 	.word	0x000000ff
        /*0a6c*/ 	.word	0x00000008
        /*0a70*/ 	.short	0x010a
        /*0a72*/ 	.byte	0x06
	.zero		1


	//   ....[152]....
        /*0a74*/ 	.word	0x00004740
        /*0a78*/ 	.word	0x000000ff
        /*0a7c*/ 	.word	0x00000008
        /*0a80*/ 	.short	0x010a
        /*0a82*/ 	.byte	0x06
	.zero		1


	//   ....[153]....
        /*0a84*/ 	.word	0x00004800
        /*0a88*/ 	.word	0x000000ff
        /*0a8c*/ 	.word	0x00000000
        /*0a90*/ 	.short	0x0101
        /*0a92*/ 	.byte	0x07
	.zero		1


	//   ....[154]....
        /*0a94*/ 	.word	0x00004b00
        /*0a98*/ 	.word	0x00000000
        /*0a9c*/ 	.word	0x00000260
        /*0aa0*/ 	.short	0x010a
        /*0aa2*/ 	.byte	0xff
	.zero		1


	//   ....[155]....
        /*0aa4*/ 	.word	0x00004bc0
        /*0aa8*/ 	.word	0x00000000
        /*0aac*/ 	.word	0x00000000
        /*0ab0*/ 	.short	0x0101
        /*0ab2*/ 	.byte	0xff
	.zero		1


	//   ....[156]....
        /*0ab4*/ 	.word	0x00004c80
        /*0ab8*/ 	.word	0x000000ff
        /*0abc*/ 	.word	0x00000000
        /*0ac0*/ 	.short	0x010a
        /*0ac2*/ 	.byte	0x06
	.zero		1


	//   ....[157]....
        /*0ac4*/ 	.word	0x00004c90
        /*0ac8*/ 	.word	0x000000ff
        /*0acc*/ 	.word	0x000002a0
        /*0ad0*/ 	.short	0x010a
        /*0ad2*/ 	.byte	0x0a
	.zero		1


	//   ....[158]....
        /*0ad4*/ 	.word	0x00004d40
        /*0ad8*/ 	.word	0x000000ff
        /*0adc*/ 	.word	0x00000000
        /*0ae0*/ 	.short	0x010a
        /*0ae2*/ 	.byte	0x09
	.zero		1


	//   ....[159]....
        /*0ae4*/ 	.word	0x00004e80
        /*0ae8*/ 	.word	0x000000ff
        /*0aec*/ 	.word	0x00000000
        /*0af0*/ 	.short	0x010a
        /*0af2*/ 	.byte	0x06
	.zero		1


	//   ....[160]....
        /*0af4*/ 	.word	0x000050d0
        /*0af8*/ 	.word	0x000000ff
        /*0afc*/ 	.word	0x00000000
        /*0b00*/ 	.short	0x010a
        /*0b02*/ 	.byte	0x07
	.zero		1


	//   ....[161]....
        /*0b04*/ 	.word	0x00005160
        /*0b08*/ 	.word	0x000000ff
        /*0b0c*/ 	.word	0x00000000
        /*0b10*/ 	.short	0x010a
        /*0b12*/ 	.byte	0x07
	.zero		1


	//   ....[162]....
        /*0b14*/ 	.word	0x000051f0
        /*0b18*/ 	.word	0x000000ff
        /*0b1c*/ 	.word	0x00000000
        /*0b20*/ 	.short	0x010a
        /*0b22*/ 	.byte	0x07
	.zero		1


	//   ....[163]....
        /*0b24*/ 	.word	0x00005290
        /*0b28*/ 	.word	0x00000000
        /*0b2c*/ 	.word	0x00000000
        /*0b30*/ 	.short	0x010a
        /*0b32*/ 	.byte	0xff
	.zero		1


	//   ....[164]....
        /*0b34*/ 	.word	0x000052d0
        /*0b38*/ 	.word	0x00000000
        /*0b3c*/ 	.word	0x00000000
        /*0b40*/ 	.short	0x010a
        /*0b42*/ 	.byte	0xff
	.zero		1


	//   ....[165]....
        /*0b44*/ 	.word	0x00005340
        /*0b48*/ 	.word	0x000000ff
        /*0b4c*/ 	.word	0x00000000
        /*0b50*/ 	.short	0x0101
        /*0b52*/ 	.byte	0x05
	.zero		1


	//   ....[166]....
        /*0b54*/ 	.word	0x00005380
        /*0b58*/ 	.word	0x000000ff
        /*0b5c*/ 	.word	0x000002e0
        /*0b60*/ 	.short	0x010a
        /*0b62*/ 	.byte	0x08
	.zero		1


	//   ....[167]....
        /*0b64*/ 	.word	0x000053d0
        /*0b68*/ 	.word	0x000000ff
        /*0b6c*/ 	.word	0x00000000
        /*0b70*/ 	.short	0x0101
        /*0b72*/ 	.byte	0x05
	.zero		1


	//   ....[168]....
        /*0b74*/ 	.word	0x000057e0
        /*0b78*/ 	.word	0x00000000
        /*0b7c*/ 	.word	0x00000260
        /*0b80*/ 	.short	0x010a
        /*0b82*/ 	.byte	0xff
	.zero		1


	//   ....[169]....
        /*0b84*/ 	.word	0x000058d0
        /*0b88*/ 	.word	0x00000000
        /*0b8c*/ 	.word	0x00000000
        /*0b90*/ 	.short	0x0101
        /*0b92*/ 	.byte	0xff
	.zero		1


	//   ....[170]....
        /*0b94*/ 	.word	0x00005bf0
        /*0b98*/ 	.word	0x000000ff
        /*0b9c*/ 	.word	0x00000258
        /*0ba0*/ 	.short	0x010a
        /*0ba2*/ 	.byte	0x06
	.zero		1


	//   ....[171]....
        /*0ba4*/ 	.word	0x00005d70
        /*0ba8*/ 	.word	0x000000ff
        /*0bac*/ 	.word	0x00000248
        /*0bb0*/ 	.short	0x010a
        /*0bb2*/ 	.byte	0x06
	.zero		1


	//   ....[172]....
        /*0bb4*/ 	.word	0x000060a0
        /*0bb8*/ 	.word	0x000000ff
        /*0bbc*/ 	.word	0x00000240
        /*0bc0*/ 	.short	0x010b
        /*0bc2*/ 	.byte	0x06
	.zero		1


	//   ....[173]....
        /*0bc4*/ 	.word	0x000060c0
        /*0bc8*/ 	.word	0x000000ff
        /*0bcc*/ 	.word	0x00000000
        /*0bd0*/ 	.short	0x0101
        /*0bd2*/ 	.byte	0x25
	.zero		1


	//   ....[174]....
        /*0bd4*/ 	.word	0x00006100
        /*0bd8*/ 	.word	0x00000000
        /*0bdc*/ 	.word	0x00000248
        /*0be0*/ 	.short	0x010a
        /*0be2*/ 	.byte	0xff
	.zero		1


	//   ....[175]....
        /*0be4*/ 	.word	0x00006470
        /*0be8*/ 	.word	0x00000000
        /*0bec*/ 	.word	0x00000260
        /*0bf0*/ 	.short	0x010a
        /*0bf2*/ 	.byte	0xff
	.zero		1


	//   ....[176]....
        /*0bf4*/ 	.word	0x00006580
        /*0bf8*/ 	.word	0x00000000
        /*0bfc*/ 	.word	0x00000000
        /*0c00*/ 	.short	0x0101
        /*0c02*/ 	.byte	0xff
	.zero		1


	//   ....[177]....
        /*0c04*/ 	.word	0x00006ef0
        /*0c08*/ 	.word	0x000000ff
        /*0c0c*/ 	.word	0x00000240
        /*0c10*/ 	.short	0x010a
        /*0c12*/ 	.byte	0x2b
	.zero		1


	//   ....[178]....
        /*0c14*/ 	.word	0x00006f00
        /*0c18*/ 	.word	0x00000071
        /*0c1c*/ 	.word	0x00000280
        /*0c20*/ 	.short	0x010a
        /*0c22*/ 	.byte	0xff
	.zero		1


	//   ....[179]....
        /*0c24*/ 	.word	0x00007050
        /*0c28*/ 	.word	0x000000ff
        /*0c2c*/ 	.word	0x00000240
        /*0c30*/ 	.short	0x010a
        /*0c32*/ 	.byte	0x2b
	.zero		1


	//   ....[180]....
        /*0c34*/ 	.word	0x00007130
        /*0c38*/ 	.word	0x000000ff
        /*0c3c*/ 	.word	0x00000000
        /*0c40*/ 	.short	0x0101
        /*0c42*/ 	.byte	0x04
	.zero		1


	//   ....[181]....
        /*0c44*/ 	.word	0x00007190
        /*0c48*/ 	.word	0x00000071
        /*0c4c*/ 	.word	0x00000280
        /*0c50*/ 	.short	0x010a
        /*0c52*/ 	.byte	0xff
	.zero		1


	//   ....[182]....
        /*0c54*/ 	.word	0x00007430
        /*0c58*/ 	.word	0x00000071
        /*0c5c*/ 	.word	0x00000000
        /*0c60*/ 	.short	0x0101
        /*0c62*/ 	.byte	0xff
	.zero		1


	//   ....[183]....
        /*0c64*/ 	.word	0x00007dd0
        /*0c68*/ 	.word	0x00000003
        /*0c6c*/ 	.word	0x000002d0
        /*0c70*/ 	.short	0x010a
        /*0c72*/ 	.byte	0xff
	.zero		1


	//   ....[184]....
        /*0c74*/ 	.word	0x00007e30
        /*0c78*/ 	.word	0x00000002
        /*0c7c*/ 	.word	0x00000120
        /*0c80*/ 	.short	0x010a
        /*0c82*/ 	.byte	0xff
	.zero		1


	//   ....[185]....
        /*0c84*/ 	.word	0x00007e90
        /*0c88*/ 	.word	0x00000002
        /*0c8c*/ 	.word	0x00000120
        /*0c90*/ 	.short	0x010a
        /*0c92*/ 	.byte	0xff
	.zero		1


	//   ....[186]....
        /*0c94*/ 	.word	0x00007ee0
        /*0c98*/ 	.word	0x00000002
        /*0c9c*/ 	.word	0x00000260
        /*0ca0*/ 	.short	0x010a
        /*0ca2*/ 	.byte	0xff
	.zero		1


	//   ....[187]....
        /*0ca4*/ 	.word	0x00007f40
        /*0ca8*/ 	.word	0x00000000
        /*0cac*/ 	.word	0x00000000
        /*0cb0*/ 	.short	0x010a
        /*0cb2*/ 	.byte	0xff
	.zero		1


	//   ....[188]....
        /*0cb4*/ 	.word	0x00007fa0
        /*0cb8*/ 	.word	0x00000000
        /*0cbc*/ 	.word	0x00000000
        /*0cc0*/ 	.short	0x010a
        /*0cc2*/ 	.byte	0xff
	.zero		1


	//   ....[189]....
        /*0cc4*/ 	.word	0x00008000
        /*0cc8*/ 	.word	0x00000000
        /*0ccc*/ 	.word	0x00000000
        /*0cd0*/ 	.short	0x010a
        /*0cd2*/ 	.byte	0xff
	.zero		1


	//   ....[190]....
        /*0cd4*/ 	.word	0x00008060
        /*0cd8*/ 	.word	0x00000000
        /*0cdc*/ 	.word	0x00000000
        /*0ce0*/ 	.short	0x010a
        /*0ce2*/ 	.byte	0xff
	.zero		1


	//   ....[191]....
        /*0ce4*/ 	.word	0x000080c0
        /*0ce8*/ 	.word	0x00000000
        /*0cec*/ 	.word	0x00000000
        /*0cf0*/ 	.short	0x010a
        /*0cf2*/ 	.byte	0xff
	.zero		1


	//   ....[192]....
        /*0cf4*/ 	.word	0x00008120
        /*0cf8*/ 	.word	0x00000000
        /*0cfc*/ 	.word	0x00000000
        /*0d00*/ 	.short	0x010a
        /*0d02*/ 	.byte	0xff
	.zero		1


	//   ....[193]....
        /*0d04*/ 	.word	0x00008180
        /*0d08*/ 	.word	0x00000000
        /*0d0c*/ 	.word	0x00000000
        /*0d10*/ 	.short	0x010a
        /*0d12*/ 	.byte	0xff
	.zero		1


	//   ....[194]....
        /*0d14*/ 	.word	0x000081e0
        /*0d18*/ 	.word	0x00000000
        /*0d1c*/ 	.word	0x00000000
        /*0d20*/ 	.short	0x010a
        /*0d22*/ 	.byte	0xff
	.zero		1


	//   ....[195]....
        /*0d24*/ 	.word	0x00008240
        /*0d28*/ 	.word	0x00000000
        /*0d2c*/ 	.word	0x00000000
        /*0d30*/ 	.short	0x010a
        /*0d32*/ 	.byte	0xff
	.zero		1


	//   ....[196]....
        /*0d34*/ 	.word	0x000082a0
        /*0d38*/ 	.word	0x00000000
        /*0d3c*/ 	.word	0x00000000
        /*0d40*/ 	.short	0x010a
        /*0d42*/ 	.byte	0xff
	.zero		1


	//   ....[197]....
        /*0d44*/ 	.word	0x00008300
        /*0d48*/ 	.word	0x00000000
        /*0d4c*/ 	.word	0x00000000
        /*0d50*/ 	.short	0x010a
        /*0d52*/ 	.byte	0xff
	.zero		1


	//   ....[198]....
        /*0d54*/ 	.word	0x00008360
        /*0d58*/ 	.word	0x00000000
        /*0d5c*/ 	.word	0x00000000
        /*0d60*/ 	.short	0x010a
        /*0d62*/ 	.byte	0xff
	.zero		1


	//   ....[199]....
        /*0d64*/ 	.word	0x000083c0
        /*0d68*/ 	.word	0x00000000
        /*0d6c*/ 	.word	0x00000000
        /*0d70*/ 	.short	0x010a
        /*0d72*/ 	.byte	0xff
	.zero		1


	//   ....[200]....
        /*0d74*/ 	.word	0x00008420
        /*0d78*/ 	.word	0x00000000
        /*0d7c*/ 	.word	0x00000000
        /*0d80*/ 	.short	0x010a
        /*0d82*/ 	.byte	0xff
	.zero		1


	//   ....[201]....
        /*0d84*/ 	.word	0x00008480
        /*0d88*/ 	.word	0x00000000
        /*0d8c*/ 	.word	0x00000000
        /*0d90*/ 	.short	0x010a
        /*0d92*/ 	.byte	0xff
	.zero		1


	//   ....[202]....
        /*0d94*/ 	.word	0x000084e0
        /*0d98*/ 	.word	0x00000000
        /*0d9c*/ 	.word	0x00000000
        /*0da0*/ 	.short	0x010a
        /*0da2*/ 	.byte	0xff
	.zero		1


	//   ....[203]....
        /*0da4*/ 	.word	0x00008540
        /*0da8*/ 	.word	0x00000000
        /*0dac*/ 	.word	0x00000000
        /*0db0*/ 	.short	0x010a
        /*0db2*/ 	.byte	0xff
	.zero		1


	//   ....[204]....
        /*0db4*/ 	.word	0x000085a0
        /*0db8*/ 	.word	0x00000000
        /*0dbc*/ 	.word	0x00000000
        /*0dc0*/ 	.short	0x010a
        /*0dc2*/ 	.byte	0xff
	.zero		1


	//   ....[205]....
        /*0dc4*/ 	.word	0x00008600
        /*0dc8*/ 	.word	0x00000000
        /*0dcc*/ 	.word	0x00000000
        /*0dd0*/ 	.short	0x010a
        /*0dd2*/ 	.byte	0xff
	.zero		1


	//   ....[206]....
        /*0dd4*/ 	.word	0x00008660
        /*0dd8*/ 	.word	0x00000000
        /*0ddc*/ 	.word	0x00000000
        /*0de0*/ 	.short	0x010a
        /*0de2*/ 	.byte	0xff
	.zero		1


	//   ....[207]....
        /*0de4*/ 	.word	0x000086c0
        /*0de8*/ 	.word	0x00000000
        /*0dec*/ 	.word	0x00000000
        /*0df0*/ 	.short	0x010a
        /*0df2*/ 	.byte	0xff
	.zero		1


	//   ....[208]....
        /*0df4*/ 	.word	0x00008720
        /*0df8*/ 	.word	0x00000000
        /*0dfc*/ 	.word	0x00000000
        /*0e00*/ 	.short	0x010a
        /*0e02*/ 	.byte	0xff
	.zero		1


	//   ....[209]....
        /*0e04*/ 	.word	0x00008780
        /*0e08*/ 	.word	0x00000000
        /*0e0c*/ 	.word	0x00000000
        /*0e10*/ 	.short	0x010a
        /*0e12*/ 	.byte	0xff
	.zero		1


	//   ....[210]....
        /*0e14*/ 	.word	0x000087e0
        /*0e18*/ 	.word	0x00000000
        /*0e1c*/ 	.word	0x00000000
        /*0e20*/ 	.short	0x010a
        /*0e22*/ 	.byte	0xff
	.zero		1


	//   ....[211]....
        /*0e24*/ 	.word	0x00008840
        /*0e28*/ 	.word	0x00000000
        /*0e2c*/ 	.word	0x00000000
        /*0e30*/ 	.short	0x010a
        /*0e32*/ 	.byte	0xff
	.zero		1


	//   ....[212]....
        /*0e34*/ 	.word	0x000088a0
        /*0e38*/ 	.word	0x00000000
        /*0e3c*/ 	.word	0x00000000
        /*0e40*/ 	.short	0x010a
        /*0e42*/ 	.byte	0xff
	.zero		1


	//   ....[213]....
        /*0e44*/ 	.word	0x00008900
        /*0e48*/ 	.word	0x00000000
        /*0e4c*/ 	.word	0x00000000
        /*0e50*/ 	.short	0x010a
        /*0e52*/ 	.byte	0xff
	.zero		1


	//   ....[214]....
        /*0e54*/ 	.word	0x00008960
        /*0e58*/ 	.word	0x00000000
        /*0e5c*/ 	.word	0x00000000
        /*0e60*/ 	.short	0x010a
        /*0e62*/ 	.byte	0xff
	.zero		1


	//   ....[215]....
        /*0e64*/ 	.word	0x000089c0
        /*0e68*/ 	.word	0x00000000
        /*0e6c*/ 	.word	0x00000000
        /*0e70*/ 	.short	0x010a
        /*0e72*/ 	.byte	0xff
	.zero		1


	//   ....[216]....
        /*0e74*/ 	.word	0x00008a20
        /*0e78*/ 	.word	0x00000000
        /*0e7c*/ 	.word	0x00000000
        /*0e80*/ 	.short	0x010a
        /*0e82*/ 	.byte	0xff
	.zero		1


	//   ....[217]....
        /*0e84*/ 	.word	0x00008a80
        /*0e88*/ 	.word	0x00000000
        /*0e8c*/ 	.word	0x00000000
        /*0e90*/ 	.short	0x010a
        /*0e92*/ 	.byte	0xff
	.zero		1


	//   ....[218]....
        /*0e94*/ 	.word	0x00008ae0
        /*0e98*/ 	.word	0x00000000
        /*0e9c*/ 	.word	0x00000000
        /*0ea0*/ 	.short	0x010a
        /*0ea2*/ 	.byte	0xff
	.zero		1


	//   ....[219]....
        /*0ea4*/ 	.word	0x00008b40
        /*0ea8*/ 	.word	0x00000000
        /*0eac*/ 	.word	0x00000000
        /*0eb0*/ 	.short	0x010a
        /*0eb2*/ 	.byte	0xff
	.zero		1


	//   ....[220]....
        /*0eb4*/ 	.word	0x00008ba0
        /*0eb8*/ 	.word	0x00000000
        /*0ebc*/ 	.word	0x00000000
        /*0ec0*/ 	.short	0x010a
        /*0ec2*/ 	.byte	0xff
	.zero		1


	//   ....[221]....
        /*0ec4*/ 	.word	0x00008c00
        /*0ec8*/ 	.word	0x00000000
        /*0ecc*/ 	.word	0x00000000
        /*0ed0*/ 	.short	0x010a
        /*0ed2*/ 	.byte	0xff
	.zero		1


	//   ....[222]....
        /*0ed4*/ 	.word	0x00008c50
        /*0ed8*/ 	.word	0x00000000
        /*0edc*/ 	.word	0x000002c0
        /*0ee0*/ 	.short	0x010a
        /*0ee2*/ 	.byte	0xff
	.zero		1


	//   ....[223]....
        /*0ee4*/ 	.word	0x00008cb0
        /*0ee8*/ 	.word	0x00000000
        /*0eec*/ 	.word	0x00000270
        /*0ef0*/ 	.short	0x010a
        /*0ef2*/ 	.byte	0xff
	.zero		1


	//   ....[224]....
        /*0ef4*/ 	.word	0x00008d00
        /*0ef8*/ 	.word	0x00000000
        /*0efc*/ 	.word	0x00000260
        /*0f00*/ 	.short	0x010a
        /*0f02*/ 	.byte	0xff
	.zero		1


	//   ....[225]....
        /*0f04*/ 	.word	0x00008d60
        /*0f08*/ 	.word	0x00000000
        /*0f0c*/ 	.word	0x00000270
        /*0f10*/ 	.short	0x010a
        /*0f12*/ 	.byte	0xff
	.zero		1


	//   ....[226]....
        /*0f14*/ 	.word	0x00008dc0
        /*0f18*/ 	.word	0x00000004
        /*0f1c*/ 	.word	0x00000008
        /*0f20*/ 	.short	0x010a
        /*0f22*/ 	.byte	0xff
	.zero		1


	//   ....[227]....
        /*0f24*/ 	.word	0x00008ea0
        /*0f28*/ 	.word	0x00000002
        /*0f2c*/ 	.word	0x00000008
        /*0f30*/ 	.short	0x010a
        /*0f32*/ 	.byte	0xff
	.zero		1


	//   ....[228]....
        /*0f34*/ 	.word	0x00008ef0
        /*0f38*/ 	.word	0x00000000
        /*0f3c*/ 	.word	0x00000260
        /*0f40*/ 	.short	0x010a
        /*0f42*/ 	.byte	0xff
	.zero		1


	//   ....[229]....
        /*0f44*/ 	.word	0x00008f50
        /*0f48*/ 	.word	0x00000000
        /*0f4c*/ 	.word	0x000002a0
        /*0f50*/ 	.short	0x010a
        /*0f52*/ 	.byte	0xff
	.zero		1


	//   ....[230]....
        /*0f54*/ 	.word	0x00008fb0
        /*0f58*/ 	.word	0x00000000
        /*0f5c*/ 	.word	0x00000000
        /*0f60*/ 	.short	0x010a
        /*0f62*/ 	.byte	0xff
	.zero		1


	//   ....[231]....
        /*0f64*/ 	.word	0x00009010
        /*0f68*/ 	.word	0x00000000
        /*0f6c*/ 	.word	0x00000000
        /*0f70*/ 	.short	0x010a
        /*0f72*/ 	.byte	0xff
	.zero		1


	//   ....[232]....
        /*0f74*/ 	.word	0x00009070
        /*0f78*/ 	.word	0x00000000
        /*0f7c*/ 	.word	0x00000000
        /*0f80*/ 	.short	0x010a
        /*0f82*/ 	.byte	0xff
	.zero		1


	//   ....[233]....
        /*0f84*/ 	.word	0x000090d0
        /*0f88*/ 	.word	0x00000000
        /*0f8c*/ 	.word	0x00000000
        /*0f90*/ 	.short	0x010a
        /*0f92*/ 	.byte	0xff
	.zero		1


	//   ....[234]....
        /*0f94*/ 	.word	0x00009130
        /*0f98*/ 	.word	0x00000000
        /*0f9c*/ 	.word	0x000002e0
        /*0fa0*/ 	.short	0x010a
        /*0fa2*/ 	.byte	0xff
	.zero		1


	//   ....[235]....
        /*0fa4*/ 	.word	0x00009180
        /*0fa8*/ 	.word	0x00000000
        /*0fac*/ 	.word	0x00000260
        /*0fb0*/ 	.short	0x010a
        /*0fb2*/ 	.byte	0xff
	.zero		1


	//   ....[236]....
        /*0fb4*/ 	.word	0x000091e0
        /*0fb8*/ 	.word	0x00000000
        /*0fbc*/ 	.word	0x00000258
        /*0fc0*/ 	.short	0x010a
        /*0fc2*/ 	.byte	0xff
	.zero		1


	//   ....[237]....
        /*0fc4*/ 	.word	0x00009240
        /*0fc8*/ 	.word	0x00000003
        /*0fcc*/ 	.word	0x00000248
        /*0fd0*/ 	.short	0x010a
        /*0fd2*/ 	.byte	0xff
	.zero		1


	//   ....[238]....
        /*0fd4*/ 	.word	0x00009290
        /*0fd8*/ 	.word	0x00000000
        /*0fdc*/ 	.word	0x00000260
        /*0fe0*/ 	.short	0x010a
        /*0fe2*/ 	.byte	0xff
	.zero		1


	//   ....[239]....
        /*0fe4*/ 	.word	0x000092f0
        /*0fe8*/ 	.word	0x00000000
        /*0fec*/ 	.word	0x00000240
        /*0ff0*/ 	.short	0x010a
        /*0ff2*/ 	.byte	0xff
	.zero		1


	//   ....[240]....
        /*0ff4*/ 	.word	0x00009340
        /*0ff8*/ 	.word	0x00000071
        /*0ffc*/ 	.word	0x00000280
        /*1000*/ 	.short	0x010a
        /*1002*/ 	.byte	0xff
	.zero		1


	//----- nvinfo : EIATTR_NUM_MBARRIERS
	.align		4
.L_47:
        /*1004*/ 	.byte	0x03, 0x38
        /*1006*/ 	.short	0x005d


	//----- nvinfo : EIATTR_EXIT_INSTR_OFFSETS
	.align		4
        /*1008*/ 	.byte	0x04, 0x1c
        /*100a*/ 	.short	(.L_49 - .L_48)


	//   ....[0]....
.L_48:
        /*100c*/ 	.word	0x00003e00


	//   ....[1]....
        /*1010*/ 	.word	0x00004300


	//   ....[2]....
        /*1014*/ 	.word	0x00004360


	//   ....[3]....
        /*1018*/ 	.word	0x00005600


	//   ....[4]....
        /*101c*/ 	.word	0x00006130


	//   ....[5]....
        /*1020*/ 	.word	0x00006170


	//   ....[6]....
        /*1024*/ 	.word	0x00007dc0


	//----- nvinfo : EIATTR_MAX_THREADS
	.align		4
.L_49:
        /*1028*/ 	.byte	0x04, 0x05
        /*102a*/ 	.short	(.L_51 - .L_50)
.L_50:
        /*102c*/ 	.word	0x00000100
        /*1030*/ 	.word	0x00000001
        /*1034*/ 	.word	0x00000001


	//----- nvinfo : EIATTR_CRS_STACK_SIZE
	.align		4
.L_51:
        /*1038*/ 	.byte	0x04, 0x1e
        /*103a*/ 	.short	(.L_53 - .L_52)
.L_52:
        /*103c*/ 	.word	0x00000000


	//----- nvinfo : EIATTR_CBANK_PARAM_SIZE
	.align		4
.L_53:
        /*1040*/ 	.byte	0x03, 0x19
        /*1042*/ 	.short	0x0800


	//----- nvinfo : EIATTR_PARAM_CBANK
	.align		4
        /*1044*/ 	.byte	0x04, 0x0a
        /*1046*/ 	.short	(.L_55 - .L_54)
	.align		4
.L_54:
        /*1048*/ 	.word	index@(.nv.constant0._ZN7cutlass13device_kernelINS_4gemm6kernel13GemmUniversalIN4cute5tupleIJiiiiEEENS1_10collective13CollectiveMmaINS1_35MainloopSm100TmaUmmaWarpSpecializedILi36ELi2ELi4ENS5_IJNS4_1CILi2EEENSA_ILi1EEESC_EEEEENS5_IJNSA_ILi128EEENSA_ILi64EEESG_EEENS_12float_e5m2_tENS5_IJlSC_lEEESI_SJ_NS4_8TiledMMAINS4_8MMA_AtomIJNS4_10MMA_TraitsINS4_25SM100_MMA_F8F6F4_2x1SM_SSEJSI_SI_fSF_SG_NS4_17integral_constantINS4_4UMMA5MajorELSQ_0EEESR_NSO_INSP_7ScaleInELSS_0EEEST_EEEEEENS4_6LayoutINS5_IJSC_SC_SC_EEENS5_IJNSA_ILi0EEESY_SY_EEEEENS5_IJNS4_10UnderscoreES11_S11_EEEEENS4_18SM100_TMA_2SM_LOADENS4_14ComposedLayoutINS4_7SwizzleILi2ELi4ELi3EEENS4_18smem_ptr_flag_bitsILi8EEENSW_INS5_IJNSA_ILi8EEESG_EEENS5_IJSG_SC_EEEEEEEvNS4_8identityES14_S1E_vS1F_EENS_8epilogue10collective18CollectiveEpilogueINS1H_23Sm100TmaWarpSpecializedILi1ELi1ELi32ELb0ELb0EEEJNS5_IJSG_SG_SG_EEENS5_IJNSW_ISG_SC_EES1N_EEESI_SJ_SI_SJ_NS1H_6fusion15FusionCallbacksIS1L_NS1P_17LinearCombinationISI_fSI_fLNS_15FloatRoundStyleE2EEES1M_S1O_JEEENS4_5SM1004TMEM4LOAD26SM100_TMEM_LOAD_32dp32b32xENS4_13SM90_TMA_LOADES1E_NS4_39AutoVectorizingCopyWithAssumedAlignmentILi128EEENS4_14SM90_TMA_STOREES1E_S21_S21_EEEvvEEEEvNT_6ParamsE)
        /*104c*/ 	.short	0x0380
        /*104e*/ 	.short	0x0800


	//----- nvinfo : EIATTR_SW_WAR
	.align		4
.L_55:
        /*1050*/ 	.byte	0x04, 0x36
        /*1052*/ 	.short	(.L_57 - .L_56)
.L_56:
        /*1054*/ 	.word	0x00000008
.L_57:


//--------------------- .nv.callgraph             --------------------------
	.section	.nv.callgraph,"",@"SHT_CUDA_CALLGRAPH"
	.align	4
	.sectionentsize	8
	.align		4
        /*0000*/ 	.word	0x00000000
	.align		4
        /*0004*/ 	.word	0xffffffff
	.align		4
        /*0008*/ 	.word	index@(_ZN7cutlass13device_kernelINS_4gemm6kernel13GemmUniversalIN4cute5tupleIJiiiiEEENS1_10collective13CollectiveMmaINS1_35MainloopSm100TmaUmmaWarpSpecializedILi36ELi2ELi4ENS5_IJNS4_1CILi2EEENSA_ILi1EEESC_EEEEENS5_IJNSA_ILi128EEENSA_ILi64EEESG_EEENS_12float_e5m2_tENS5_IJlSC_lEEESI_SJ_NS4_8TiledMMAINS4_8MMA_AtomIJNS4_10MMA_TraitsINS4_25SM100_MMA_F8F6F4_2x1SM_SSEJSI_SI_fSF_SG_NS4_17integral_constantINS4_4UMMA5MajorELSQ_0EEESR_NSO_INSP_7ScaleInELSS_0EEEST_EEEEEENS4_6LayoutINS5_IJSC_SC_SC_EEENS5_IJNSA_ILi0EEESY_SY_EEEEENS5_IJNS4_10UnderscoreES11_S11_EEEEENS4_18SM100_TMA_2SM_LOADENS4_14ComposedLayoutINS4_7SwizzleILi2ELi4ELi3EEENS4_18smem_ptr_flag_bitsILi8EEENSW_INS5_IJNSA_ILi8EEESG_EEENS5_IJSG_SC_EEEEEEEvNS4_8identityES14_S1E_vS1F_EENS_8epilogue10collective18CollectiveEpilogueINS1H_23Sm100TmaWarpSpecializedILi1ELi1ELi32ELb0ELb0EEEJNS5_IJSG_SG_SG_EEENS5_IJNSW_ISG_SC_EES1N_EEESI_SJ_SI_SJ_NS1H_6fusion15FusionCallbacksIS1L_NS1P_17LinearCombinationISI_fSI_fLNS_15FloatRoundStyleE2EEES1M_S1O_JEEENS4_5SM1004TMEM4LOAD26SM100_TMEM_LOAD_32dp32b32xENS4_13SM90_TMA_LOADES1E_NS4_39AutoVectorizingCopyWithAssumedAlignmentILi128EEENS4_14SM90_TMA_STOREES1E_S21_S21_EEEvvEEEEvNT_6ParamsE)
	.align		4
        /*000c*/ 	.word	index@(__assertfail)
	.align		4
        /*0010*/ 	.word	0x00000000
	.align		4
        /*0014*/ 	.word	0xfffffffe
	.align		4
        /*0018*/ 	.word	0x00000000
	.align		4
        /*001c*/ 	.word	0xfffffffd
	.align		4
        /*0020*/ 	.word	0x00000000
	.align		4
        /*0024*/ 	.word	0xfffffffc


//--------------------- .nv.constant4             --------------------------
	.section	.nv.constant4,"a",@progbits
	.align	8
	.align		8
.nv.constant4:
        /*0000*/ 	.dword	__assertfail
	.align		8
        /*0008*/ 	.dword	__unnamed_1
	.align		8
        /*0010*/ 	.dword	__unnamed_2
	.align		8
        /*0018*/ 	.dword	_ZN39_INTERNAL_13872585_4_k_cu_88629116_86794cuda3std3__45__cpo5beginE
	.align		8
        /*0020*/ 	.dword	_ZN39_INTERNAL_13872585_4_k_cu_88629116_86794cuda3std3__45__cpo3endE
	.align		8
        /*0028*/ 	.dword	_ZN39_INTERNAL_13872585_4_k_cu_88629116_86794cuda3std3__45__cpo6cbeginE
	.align		8
        /*0030*/ 	.dword	_ZN39_INTERNAL_13872585_4_k_cu_88629116_86794cuda3std3__45__cpo4cendE
	.align		8
        /*0038*/ 	.dword	_ZN39_INTERNAL_13872585_4_k_cu_88629116_86794cuda3std3__441_GLOBAL__N__13872585_4_k_cu_88629116_86796ignoreE
	.align		8
        /*0040*/ 	.dword	_ZN39_INTERNAL_13872585_4_k_cu_88629116_86794cuda3std3__419piecewise_constructE
	.align		8
        /*0048*/ 	.dword	_ZN39_INTERNAL_13872585_4_k_cu_88629116_86794cuda3std3__48in_placeE
	.align		8
        /*0050*/ 	.dword	_ZN39_INTERNAL_13872585_4_k_cu_88629116_86794cuda3std6ranges3__45__cpo4swapE
	.align		8
        /*0058*/ 	.dword	_ZN39_INTERNAL_13872585_4_k_cu_88629116_86794cuda3std6ranges3__45__cpo9iter_moveE
	.align		8
        /*0060*/ 	.dword	_ZN39_INTERNAL_13872585_4_k_cu_88629116_86794cute7productE
	.align		8
        /*0068*/ 	.dword	_ZN39_INTERNAL_13872585_4_k_cu_88629116_86794cute1_E
	.align		8
        /*0070*/ 	.dword	$str$25
	.align		8
        /*0078*/ 	.dword	$str$26
	.align		8
        /*0080*/ 	.dword	$str$27
	.align		8
        /*0088*/ 	.dword	$str$28


//--------------------- .text._ZN7cutlass13device_kernelINS_4gemm6kernel13GemmUniversalIN4cute5tupleIJiiiiEEENS1_10collective13CollectiveMmaINS1_35MainloopSm100TmaUmmaWarpSpecializedILi36ELi2ELi4ENS5_IJNS4_1CILi2EEENSA_ILi1EEESC_EEEEENS5_IJNSA_ILi128EEENSA_ILi64EEESG_EEENS_12float_e5m2_tENS5_IJlSC_lEEESI_SJ_NS4_8TiledMMAINS4_8MMA_AtomIJNS4_10MMA_TraitsINS4_25SM100_MMA_F8F6F4_2x1SM_SSEJSI_SI_fSF_SG_NS4_17integral_constantINS4_4UMMA5MajorELSQ_0EEESR_NSO_INSP_7ScaleInELSS_0EEEST_EEEEEENS4_6LayoutINS5_IJSC_SC_SC_EEENS5_IJNSA_ILi0EEESY_SY_EEEEENS5_IJNS4_10UnderscoreES11_S11_EEEEENS4_18SM100_TMA_2SM_LOADENS4_14ComposedLayoutINS4_7SwizzleILi2ELi4ELi3EEENS4_18smem_ptr_flag_bitsILi8EEENSW_INS5_IJNSA_ILi8EEESG_EEENS5_IJSG_SC_EEEEEEEvNS4_8identityES14_S1E_vS1F_EENS_8epilogue10collective18CollectiveEpilogueINS1H_23Sm100TmaWarpSpecializedILi1ELi1ELi32ELb0ELb0EEEJNS5_IJSG_SG_SG_EEENS5_IJNSW_ISG_SC_EES1N_EEESI_SJ_SI_SJ_NS1H_6fusion15FusionCallbacksIS1L_NS1P_17LinearCombinationISI_fSI_fLNS_15FloatRoundStyleE2EEES1M_S1O_JEEENS4_5SM1004TMEM4LOAD26SM100_TMEM_LOAD_32dp32b32xENS4_13SM90_TMA_LOADES1E_NS4_39AutoVectorizingCopyWithAssumedAlignmentILi128EEENS4_14SM90_TMA_STOREES1E_S21_S21_EEEvvEEEEvNT_6ParamsE --------------------------
	.section	.text._ZN7cutlass13device_kernelINS_4gemm6kernel13GemmUniversalIN4cute5tupleIJiiiiEEENS1_10collective13CollectiveMmaINS1_35MainloopSm100TmaUmmaWarpSpecializedILi36ELi2ELi4ENS5_IJNS4_1CILi2EEENSA_ILi1EEESC_EEEEENS5_IJNSA_ILi128EEENSA_ILi64EEESG_EEENS_12float_e5m2_tENS5_IJlSC_lEEESI_SJ_NS4_8TiledMMAINS4_8MMA_AtomIJNS4_10MMA_TraitsINS4_25SM100_MMA_F8F6F4_2x1SM_SSEJSI_SI_fSF_SG_NS4_17integral_constantINS4_4UMMA5MajorELSQ_0EEESR_NSO_INSP_7ScaleInELSS_0EEEST_EEEEEENS4_6LayoutINS5_IJSC_SC_SC_EEENS5_IJNSA_ILi0EEESY_SY_EEEEENS5_IJNS4_10UnderscoreES11_S11_EEEEENS4_18SM100_TMA_2SM_LOADENS4_14ComposedLayoutINS4_7SwizzleILi2ELi4ELi3EEENS4_18smem_ptr_flag_bitsILi8EEENSW_INS5_IJNSA_ILi8EEESG_EEENS5_IJSG_SC_EEEEEEEvNS4_8identityES14_S1E_vS1F_EENS_8epilogue10collective18CollectiveEpilogueINS1H_23Sm100TmaWarpSpecializedILi1ELi1ELi32ELb0ELb0EEEJNS5_IJSG_SG_SG_EEENS5_IJNSW_ISG_SC_EES1N_EEESI_SJ_SI_SJ_NS1H_6fusion15FusionCallbacksIS1L_NS1P_17LinearCombinationISI_fSI_fLNS_15FloatRoundStyleE2EEES1M_S1O_JEEENS4_5SM1004TMEM4LOAD26SM100_TMEM_LOAD_32dp32b32xENS4_13SM90_TMA_LOADES1E_NS4_39AutoVectorizingCopyWithAssumedAlignmentILi128EEENS4_14SM90_TMA_STOREES1E_S21_S21_EEEvvEEEEvNT_6ParamsE,"ax",@progbits
	.align	128
.text._ZN7cutlass13device_kernelINS_4gemm6kernel13GemmUniversalIN4cute5tupleIJiiiiEEENS1_10collective13CollectiveMmaINS1_35MainloopSm100TmaUmmaWarpSpecializedILi36ELi2ELi4ENS5_IJNS4_1CILi2EEENSA_ILi1EEESC_EEEEENS5_IJNSA_ILi128EEENSA_ILi64EEESG_EEENS_12float_e5m2_tENS5_IJlSC_lEEESI_SJ_NS4_8TiledMMAINS4_8MMA_AtomIJNS4_10MMA_TraitsINS4_25SM100_MMA_F8F6F4_2x1SM_SSEJSI_SI_fSF_SG_NS4_17integral_constantINS4_4UMMA5MajorELSQ_0EEESR_NSO_INSP_7ScaleInELSS_0EEEST_EEEEEENS4_6LayoutINS5_IJSC_SC_SC_EEENS5_IJNSA_ILi0EEESY_SY_EEEEENS5_IJNS4_10UnderscoreES11_S11_EEEEENS4_18SM100_TMA_2SM_LOADENS4_14ComposedLayoutINS4_7SwizzleILi2ELi4ELi3EEENS4_18smem_ptr_flag_bitsILi8EEENSW_INS5_IJNSA_ILi8EEESG_EEENS5_IJSG_SC_EEEEEEEvNS4_8identityES14_S1E_vS1F_EENS_8epilogue10collective18CollectiveEpilogueINS1H_23Sm100TmaWarpSpecializedILi1ELi1ELi32ELb0ELb0EEEJNS5_IJSG_SG_SG_EEENS5_IJNSW_ISG_SC_EES1N_EEESI_SJ_SI_SJ_NS1H_6fusion15FusionCallbacksIS1L_NS1P_17LinearCombinationISI_fSI_fLNS_15FloatRoundStyleE2EEES1M_S1O_JEEENS4_5SM1004TMEM4LOAD26SM100_TMEM_LOAD_32dp32b32xENS4_13SM90_TMA_LOADES1E_NS4_39AutoVectorizingCopyWithAssumedAlignmentILi128EEENS4_14SM90_TMA_STOREES1E_S21_S21_EEEvvEEEEvNT_6ParamsE:
        .type           _ZN7cutlass13device_kernelINS_4gemm6kernel13GemmUniversalIN4cute5tupleIJiiiiEEENS1_10collective13CollectiveMmaINS1_35MainloopSm100TmaUmmaWarpSpecializedILi36ELi2ELi4ENS5_IJNS4_1CILi2EEENSA_ILi1EEESC_EEEEENS5_IJNSA_ILi128EEENSA_ILi64EEESG_EEENS_12float_e5m2_tENS5_IJlSC_lEEESI_SJ_NS4_8TiledMMAINS4_8MMA_AtomIJNS4_10MMA_TraitsINS4_25SM100_MMA_F8F6F4_2x1SM_SSEJSI_SI_fSF_SG_NS4_17integral_constantINS4_4UMMA5MajorELSQ_0EEESR_NSO_INSP_7ScaleInELSS_0EEEST_EEEEEENS4_6LayoutINS5_IJSC_SC_SC_EEENS5_IJNSA_ILi0EEESY_SY_EEEEENS5_IJNS4_10UnderscoreES11_S11_EEEEENS4_18SM100_TMA_2SM_LOADENS4_14ComposedLayoutINS4_7SwizzleILi2ELi4ELi3EEENS4_18smem_ptr_flag_bitsILi8EEENSW_INS5_IJNSA_ILi8EEESG_EEENS5_IJSG_SC_EEEEEEEvNS4_8identityES14_S1E_vS1F_EENS_8epilogue10collective18CollectiveEpilogueINS1H_23Sm100TmaWarpSpecializedILi1ELi1ELi32ELb0ELb0EEEJNS5_IJSG_SG_SG_EEENS5_IJNSW_ISG_SC_EES1N_EEESI_SJ_SI_SJ_NS1H_6fusion15FusionCallbacksIS1L_NS1P_17LinearCombinationISI_fSI_fLNS_15FloatRoundStyleE2EEES1M_S1O_JEEENS4_5SM1004TMEM4LOAD26SM100_TMEM_LOAD_32dp32b32xENS4_13SM90_TMA_LOADES1E_NS4_39AutoVectorizingCopyWithAssumedAlignmentILi128EEENS4_14SM90_TMA_STOREES1E_S21_S21_EEEvvEEEEvNT_6ParamsE,@function
        .size           _ZN7cutlass13device_kernelINS_4gemm6kernel13GemmUniversalIN4cute5tupleIJiiiiEEENS1_10collective13CollectiveMmaINS1_35MainloopSm100TmaUmmaWarpSpecializedILi36ELi2ELi4ENS5_IJNS4_1CILi2EEENSA_ILi1EEESC_EEEEENS5_IJNSA_ILi128EEENSA_ILi64EEESG_EEENS_12float_e5m2_tENS5_IJlSC_lEEESI_SJ_NS4_8TiledMMAINS4_8MMA_AtomIJNS4_10MMA_TraitsINS4_25SM100_MMA_F8F6F4_2x1SM_SSEJSI_SI_fSF_SG_NS4_17integral_constantINS4_4UMMA5MajorELSQ_0EEESR_NSO_INSP_7ScaleInELSS_0EEEST_EEEEEENS4_6LayoutINS5_IJSC_SC_SC_EEENS5_IJNSA_ILi0EEESY_SY_EEEEENS5_IJNS4_10UnderscoreES11_S11_EEEEENS4_18SM100_TMA_2SM_LOADENS4_14ComposedLayoutINS4_7SwizzleILi2ELi4ELi3EEENS4_18smem_ptr_flag_bitsILi8EEENSW_INS5_IJNSA_ILi8EEESG_EEENS5_IJSG_SC_EEEEEEEvNS4_8identityES14_S1E_vS1F_EENS_8epilogue10collective18CollectiveEpilogueINS1H_23Sm100TmaWarpSpecializedILi1ELi1ELi32ELb0ELb0EEEJNS5_IJSG_SG_SG_EEENS5_IJNSW_ISG_SC_EES1N_EEESI_SJ_SI_SJ_NS1H_6fusion15FusionCallbacksIS1L_NS1P_17LinearCombinationISI_fSI_fLNS_15FloatRoundStyleE2EEES1M_S1O_JEEENS4_5SM1004TMEM4LOAD26SM100_TMEM_LOAD_32dp32b32xENS4_13SM90_TMA_LOADES1E_NS4_39AutoVectorizingCopyWithAssumedAlignmentILi128EEENS4_14SM90_TMA_STOREES1E_S21_S21_EEEvvEEEEvNT_6ParamsE,(.L_x_246 - _ZN7cutlass13device_kernelINS_4gemm6kernel13GemmUniversalIN4cute5tupleIJiiiiEEENS1_10collective13CollectiveMmaINS1_35MainloopSm100TmaUmmaWarpSpecializedILi36ELi2ELi4ENS5_IJNS4_1CILi2EEENSA_ILi1EEESC_EEEEENS5_IJNSA_ILi128EEENSA_ILi64EEESG_EEENS_12float_e5m2_tENS5_IJlSC_lEEESI_SJ_NS4_8TiledMMAINS4_8MMA_AtomIJNS4_10MMA_TraitsINS4_25SM100_MMA_F8F6F4_2x1SM_SSEJSI_SI_fSF_SG_NS4_17integral_constantINS4_4UMMA5MajorELSQ_0EEESR_NSO_INSP_7ScaleInELSS_0EEEST_EEEEEENS4_6LayoutINS5_IJSC_SC_SC_EEENS5_IJNSA_ILi0EEESY_SY_EEEEENS5_IJNS4_10UnderscoreES11_S11_EEEEENS4_18SM100_TMA_2SM_LOADENS4_14ComposedLayoutINS4_7SwizzleILi2ELi4ELi3EEENS4_18smem_ptr_flag_bitsILi8EEENSW_INS5_IJNSA_ILi8EEESG_EEENS5_IJSG_SC_EEEEEEEvNS4_8identityES14_S1E_vS1F_EENS_8epilogue10collective18CollectiveEpilogueINS1H_23Sm100TmaWarpSpecializedILi1ELi1ELi32ELb0ELb0EEEJNS5_IJSG_SG_SG_EEENS5_IJNSW_ISG_SC_EES1N_EEESI_SJ_SI_SJ_NS1H_6fusion15FusionCallbacksIS1L_NS1P_17LinearCombinationISI_fSI_fLNS_15FloatRoundStyleE2EEES1M_S1O_JEEENS4_5SM1004TMEM4LOAD26SM100_TMEM_LOAD_32dp32b32xENS4_13SM90_TMA_LOADES1E_NS4_39AutoVectorizingCopyWithAssumedAlignmentILi128EEENS4_14SM90_TMA_STOREES1E_S21_S21_EEEvvEEEEvNT_6ParamsE)
        .other          _ZN7cutlass13device_kernelINS_4gemm6kernel13GemmUniversalIN4cute5tupleIJiiiiEEENS1_10collective13CollectiveMmaINS1_35MainloopSm100TmaUmmaWarpSpecializedILi36ELi2ELi4ENS5_IJNS4_1CILi2EEENSA_ILi1EEESC_EEEEENS5_IJNSA_ILi128EEENSA_ILi64EEESG_EEENS_12float_e5m2_tENS5_IJlSC_lEEESI_SJ_NS4_8TiledMMAINS4_8MMA_AtomIJNS4_10MMA_TraitsINS4_25SM100_MMA_F8F6F4_2x1SM_SSEJSI_SI_fSF_SG_NS4_17integral_constantINS4_4UMMA5MajorELSQ_0EEESR_NSO_INSP_7ScaleInELSS_0EEEST_EEEEEENS4_6LayoutINS5_IJSC_SC_SC_EEENS5_IJNSA_ILi0EEESY_SY_EEEEENS5_IJNS4_10UnderscoreES11_S11_EEEEENS4_18SM100_TMA_2SM_LOADENS4_14ComposedLayoutINS4_7SwizzleILi2ELi4ELi3EEENS4_18smem_ptr_flag_bitsILi8EEENSW_INS5_IJNSA_ILi8EEESG_EEENS5_IJSG_SC_EEEEEEEvNS4_8identityES14_S1E_vS1F_EENS_8epilogue10collective18CollectiveEpilogueINS1H_23Sm100TmaWarpSpecializedILi1ELi1ELi32ELb0ELb0EEEJNS5_IJSG_SG_SG_EEENS5_IJNSW_ISG_SC_EES1N_EEESI_SJ_SI_SJ_NS1H_6fusion15FusionCallbacksIS1L_NS1P_17LinearCombinationISI_fSI_fLNS_15FloatRoundStyleE2EEES1M_S1O_JEEENS4_5SM1004TMEM4LOAD26SM100_TMEM_LOAD_32dp32b32xENS4_13SM90_TMA_LOADES1E_NS4_39AutoVectorizingCopyWithAssumedAlignmentILi128EEENS4_14SM90_TMA_STOREES1E_S21_S21_EEEvvEEEEvNT_6ParamsE,@"STO_CUDA_ENTRY STV_DEFAULT"
_ZN7cutlass13device_kernelINS_4gemm6kernel13GemmUniversalIN4cute5tupleIJiiiiEEENS1_10collective13CollectiveMmaINS1_35MainloopSm100TmaUmmaWarpSpecializedILi36ELi2ELi4ENS5_IJNS4_1CILi2EEENSA_ILi1EEESC_EEEEENS5_IJNSA_ILi128EEENSA_ILi64EEESG_EEENS_12float_e5m2_tENS5_IJlSC_lEEESI_SJ_NS4_8TiledMMAINS4_8MMA_AtomIJNS4_10MMA_TraitsINS4_25SM100_MMA_F8F6F4_2x1SM_SSEJSI_SI_fSF_SG_NS4_17integral_constantINS4_4UMMA5MajorELSQ_0EEESR_NSO_INSP_7ScaleInELSS_0EEEST_EEEEEENS4_6LayoutINS5_IJSC_SC_SC_EEENS5_IJNSA_ILi0EEESY_SY_EEEEENS5_IJNS4_10UnderscoreES11_S11_EEEEENS4_18SM100_TMA_2SM_LOADENS4_14ComposedLayoutINS4_7SwizzleILi2ELi4ELi3EEENS4_18smem_ptr_flag_bitsILi8EEENSW_INS5_IJNSA_ILi8EEESG_EEENS5_IJSG_SC_EEEEEEEvNS4_8identityES14_S1E_vS1F_EENS_8epilogue10collective18CollectiveEpilogueINS1H_23Sm100TmaWarpSpecializedILi1ELi1ELi32ELb0ELb0EEEJNS5_IJSG_SG_SG_EEENS5_IJNSW_ISG_SC_EES1N_EEESI_SJ_SI_SJ_NS1H_6fusion15FusionCallbacksIS1L_NS1P_17LinearCombinationISI_fSI_fLNS_15FloatRoundStyleE2EEES1M_S1O_JEEENS4_5SM1004TMEM4LOAD26SM100_TMEM_LOAD_32dp32b32xENS4_13SM90_TMA_LOADES1E_NS4_39AutoVectorizingCopyWithAssumedAlignmentILi128EEENS4_14SM90_TMA_STOREES1E_S21_S21_EEEvvEEEEvNT_6ParamsE:
[----:B------:R-:W1:Y:S01]  /*0000*/  LDC R1, c[0x0][0x37c] ;  /* 0x0000df00ff017b82 */ /* 0x000e620000000800 */
[----:B------:R-:W2:Y:S01]  /*0010*/  S2R R103, SR_TID.X ;  /* 0x0000000000677919 */ /* 0x000ea20000002100 */
[----:B------:R-:W3:Y:S06]  /*0020*/  LDCU.64 UR6, c[0x0][0x890] ;  /* 0x00011200ff0677ac */ /* 0x000eec0008000a00 */
[----:B------:R-:W4:Y:S01]  /*0030*/  S2UR UR37, SR_CgaCtaId ;  /* 0x00000000002579c3 */ /* 0x000f220000008800 */
[----:B------:R-:W-:Y:S02]  /*0040*/  PRMT R95, RZ, 0x7610, R95 ;  /* 0x00007610ff5f7816 */ /* 0x000fe4000000005f */
[----:B------:R-:W-:Y:S01]  /*0050*/  ELECT P1, URZ, PT ;  /* 0x0000000000ff782f */ /* 0x000fe20003820000 */
[----:B------:R-:W1:Y:S01]  /*0060*/  LDCU.64 UR40, c[0x0][0x358] ;  /* 0x00006b00ff2877ac */ /* 0x000e620008000a00 */
[----:B---3--:R-:W-:-:S04]  /*0070*/  UISETP.NE.U32.AND UP0, UPT, UR6, URZ, UPT ;  /* 0x000000ff0600728c */ /* 0x008fc8000bf05070 */
[----:B------:R-:W-:Y:S02]  /*0080*/  UISETP.NE.AND.EX UP0, UPT, UR7, URZ, UPT, UP0 ;  /* 0x000000ff0700728c */ /* 0x000fe4000bf05300 */
[----:B----4-:R-:W-:Y:S02]  /*0090*/  ULOP3.LUT UR5, UR37, 0x1, URZ, 0xc0, !UPT ;  /* 0x0000000125057892 */ /* 0x010fe4000f8ec0ff */
[----:B------:R-:W-:Y:S01]  /*00a0*/  ULOP3.LUT UR4, UR37, 0x1, URZ, 0x3c, !UPT ;  /* 0x0000000125047892 */ /* 0x000fe2000f8e3cff */
[----:B--2---:R-:W-:-:S05]  /*00b0*/  SHF.R.U32.HI R106, RZ, 0x5, R103 ;  /* 0x00000005ff6a7819 */ /* 0x004fca0000011667 */
[----:B------:R-:W2:Y:S02]  /*00c0*/  SHFL.IDX PT, R0, R106, RZ, 0x1f ;  /* 0x00001fff6a007589 */ /* 0x000ea400000e0000 */
[----:B--2---:R-:W-:Y:S01]  /*00d0*/  R2UR UR10, R0 ;  /* 0x00000000000a72ca */ /* 0x004fe200000e0000 */
[----:B-1----:R-:W-:-:S14]  /*00e0*/  BRA.U UP0, `(.L_x_0) ;  /* 0x00000001002c7547 */ /* 0x002fdc000b800000 */
[----:B------:R-:W1:Y:S02]  /*00f0*/  LDCU.64 UR8, c[0x0][0x888] ;  /* 0x00011100ff0877ac */ /* 0x000e640008000a00 */
[----:B-1----:R-:W-:-:S04]  /*0100*/  UISETP.NE.U32.AND UP0, UPT, UR8, URZ, UPT ;  /* 0x000000ff0800728c */ /* 0x002fc8000bf05070 */
[----:B------:R-:W-:-:S09]  /*0110*/  UISETP.NE.AND.EX UP0, UPT, UR9, URZ, UPT, UP0 ;  /* 0x000000ff0900728c */ /* 0x000fd2000bf05300 */
[----:B------:R-:W-:Y:S05]  /*0120*/  BRA.U !UP0, `(.L_x_1) ;  /* 0x0000000108107547 */ /* 0x000fea000b800000 */
[----:B------:R-:W1:Y:S02]  /*0130*/  LDC.64 R2, c[0x0][0x888] ;  /* 0x00022200ff027b82 */ /* 0x000e640000000a00 */
[----:B-1----:R1:W5:Y:S01]  /*0140*/  LDG.E R49, desc[UR40][R2.64] ;  /* 0x0000002802317981 */ /* 0x002362000c1e1900 */
[----:B------:R-:W-:Y:S01]  /*0150*/  HFMA2 R95, -RZ, RZ, 0, 5.9604644775390625e-08 ;  /* 0x00000001ff5f7431 */ /* 0x000fe200000001ff */
[----:B------:R-:W-:Y:S05]  /*0160*/  BRA `(.L_x_0) ;  /* 0x00000000000c7947 */ /* 0x000fea0003800000 */
.L_x_1:
[----:B------:R-:W1:Y:S01]  /*0170*/  LDCU UR8, c[0x0][0x880] ;  /* 0x00011000ff0877ac */ /* 0x000e620008000800 */
[----:B------:R-:W-:Y:S01]  /*0180*/  HFMA2 R95, -RZ, RZ, 0, 5.9604644775390625e-08 ;  /* 0x00000001ff5f7431 */ /* 0x000fe200000001ff */
[----:B-1----:R-:W-:-:S07]  /*0190*/  MOV R49, UR8 ;  /* 0x0000000800317c02 */ /* 0x002fce0008000f00 */
.L_x_0:
[----:B------:R-:W2:Y:S02]  /*01a0*/  LDCU.64 UR8, c[0x0][0x8b0] ;  /* 0x00011600ff0877ac */ /* 0x000ea40008000a00 */
[----:B--2---:R-:W-:-:S04]  /*01b0*/  UISETP.NE.U32.AND UP0, UPT, UR8, URZ, UPT ;  /* 0x000000ff0800728c */ /* 0x004fc8000bf05070 */
[----:B------:R-:W-:-:S09]  /*01c0*/  UISETP.NE.AND.EX UP0, UPT, UR9, URZ, UPT, UP0 ;  /* 0x000000ff0900728c */ /* 0x000fd2000bf05300 */
[----:B------:R-:W-:Y:S05]  /*01d0*/  BRA.U UP0, `(.L_x_2) ;  /* 0x0000000100247547 */ /* 0x000fea000b800000 */
[----:B------:R-:W2:Y:S02]  /*01e0*/  LDCU.64 UR8, c[0x0][0x8a8] ;  /* 0x00011500ff0877ac */ /* 0x000ea40008000a00 */
[----:B--2---:R-:W-:-:S04]  /*01f0*/  UISETP.NE.U32.AND UP0, UPT, UR8, URZ, UPT ;  /* 0x000000ff0800728c */ /* 0x004fc8000bf05070 */
[----:B------:R-:W-:-:S09]  /*0200*/  UISETP.NE.AND.EX UP0, UPT, UR9, URZ, UPT, UP0 ;  /* 0x000000ff0900728c */ /* 0x000fd2000bf05300 */
[----:B------:R-:W-:Y:S05]  /*0210*/  BRA.U !UP0, `(.L_x_3) ;  /* 0x00000001080c7547 */ /* 0x000fea000b800000 */
[----:B------:R-:W2:Y:S02]  /*0220*/  LDC.64 R46, c[0x0][0x8a8] ;  /* 0x00022a00ff2e7b82 */ /* 0x000ea40000000a00 */
[----:B--2---:R2:W5:Y:S01]  /*0230*/  LDG.E R46, desc[UR40][R46.64] ;  /* 0x000000282e2e7981 */ /* 0x004562000c1e1900 */
[----:B------:R-:W-:Y:S05]  /*0240*/  BRA `(.L_x_2) ;  /* 0x0000000000087947 */ /* 0x000fea0003800000 */
.L_x_3:
[----:B------:R-:W2:Y:S02]  /*0250*/  LDCU UR8, c[0x0][0x8a0] ;  /* 0x00011400ff0877ac */ /* 0x000ea40008000800 */
[----:B--2---:R-:W-:Y:S02]  /*0260*/  MOV R46, UR8 ;  /* 0x00000008002e7c02 */ /* 0x004fe40008000f00 */
.L_x_2:
[----:B------:R-:W-:Y:S01]  /*0270*/  IMAD.U32 R0, RZ, RZ, UR10 ;  /* 0x0000000aff007e24 */ /* 0x000fe2000f8e00ff */
[----:B------:R-:W-:Y:S04]  /*0280*/  BSSY.RECONVERGENT B0, `(.L_x_4) ;  /* 0x000000c000007945 */ /* 0x000fe80003800200 */
[C---:B------:R-:W-:Y:S02]  /*0290*/  ISETP.NE.OR P2, PT, R0.reuse, 0x1, !P1 ;  /* 0x000000010000780c */ /* 0x040fe40004f45670 */
[----:B------:R-:W-:-:S11]  /*02a0*/  ISETP.NE.OR P0, PT, R0, 0x3, !P1 ;  /* 0x000000030000780c */ /* 0x000fd60004f05670 */
[----:B------:R-:W-:Y:S05]  /*02b0*/  @P2 BRA `(.L_x_5) ;  /* 0x0000000000202947 */ /* 0x000fea0003800000 */
[----:B------:R-:W3:Y:S02]  /*02c0*/  LDCU.64 UR8, c[0x0][0x348] ;  /* 0x00006900ff0877ac */ /* 0x000ee40008000a00 */
[----:B---3--:R-:W-:Y:S02]  /*02d0*/  UIADD3 UR12, UP1, UPT, UR8, 0x80, URZ ;  /* 0x00000080080c7890 */ /* 0x008fe4000ff3e0ff */
[----:B------:R-:W-:Y:S02]  /*02e0*/  UIADD3 UR8, UP0, UPT, UR8, 0x180, URZ ;  /* 0x0000018008087890 */ /* 0x000fe4000ff1e0ff */
[----:B------:R-:W-:Y:S02]  /*02f0*/  UIADD3.X UR13, UPT, UPT, URZ, UR9, URZ, UP1, !UPT ;  /* 0x00000009ff0d7290 */ /* 0x000fe40008ffe4ff */
[----:B------:R-:W-:-:S07]  /*0300*/  UIADD3.X UR9, UPT, UPT, URZ, UR9, URZ, UP0, !UPT ;  /* 0x00000009ff097290 */ /* 0x000fce00087fe4ff */
[----:B------:R3:W-:Y:S02]  /*0310*/  UTMACCTL.PF [UR12] ;  /* 0x000000000c0079b9 */ /* 0x0007e40008040000 */
[----:B------:R3:W-:Y:S02]  /*0320*/  UTMACCTL.PF [UR8] ;  /* 0x00000000080079b9 */ /* 0x0007e40008040000 */
[----:B---3--:R-:W-:Y:S01]  /*0330*/  NOP ;  /* 0x0000000000007918 */ /* 0x008fe20000000000 */
.L_x_5:
[----:B------:R-:W-:Y:S05]  /*0340*/  BSYNC.RECONVERGENT B0 ;  /* 0x0000000000007941 */ /* 0x000fea0003800200 */
.L_x_4:
[----:B------:R-:W-:Y:S04]  /*0350*/  BSSY.RECONVERGENT B0, `(.L_x_6) ;  /* 0x000000a000007945 */ /* 0x000fe80003800200 */
        /* <DEDUP_REMOVED lines=9> */
.L_x_7:
[----:B------:R-:W-:Y:S05]  /*03f0*/  BSYNC.RECONVERGENT B0 ;  /* 0x0000000000007941 */ /* 0x000fea0003800200 */
.L_x_6:
[----:B------:R-:W3:Y:S01]  /*0400*/  LDCU.64 UR8, c[0x0][0x888] ;  /* 0x00011100ff0877ac */ /* 0x000ee20008000a00 */
[----:B------:R-:W-:Y:S02]  /*0410*/  UISETP.EQ.U32.AND UP1, UPT, UR6, URZ, UPT ;  /* 0x000000ff0600728c */ /* 0x000fe4000bf22070 */
[----:B------:R-:W-:Y:S02]  /*0420*/  UPLOP3.LUT UP5, UPT, UPT, UPT, UPT, 0x80, 0x8 ;  /* 0x000000000008789c */ /* 0x000fe40003faf070 */
[----:B---3--:R-:W-:-:S04]  /*0430*/  UISETP.NE.U32.AND UP0, UPT, UR8, URZ, UPT ;  /* 0x000000ff0800728c */ /* 0x008fc8000bf05070 */
[----:B------:R-:W-:-:S04]  /*0440*/  UISETP.NE.AND.EX UP0, UPT, UR9, URZ, UPT, UP0 ;  /* 0x000000ff0900728c */ /* 0x000fc8000bf05300 */
[----:B------:R-:W-:-:S04]  /*0450*/  UISETP.EQ.OR.EX UP2, UPT, UR7, URZ, !UP0, UP1 ;  /* 0x000000ff0700728c */ /* 0x000fc8000c742710 */
[----:B------:R-:W-:-:S05]  /*0460*/  UP2UR UR44, UPR, URZ, 0x4 ;  /* 0x00000004ff2c7883 */ /* 0x000fca0008000000 */
[----:B------:R-:W-:Y:S07]  /*0470*/  BRA.U !UP2, `(.L_x_8) ;  /* 0x000000010a207547 */ /* 0x000fee000b800000 */
[----:B------:R-:W-:Y:S01]  /*0480*/  UISETP.NE.U32.AND UP2, UPT, UR6, URZ, UPT ;  /* 0x000000ff0600728c */ /* 0x000fe2000bf45070 */
[----:B-----5:R-:W-:Y:S01]  /*0490*/  FSETP.NEU.AND P0, PT, R49, RZ, PT ;  /* 0x000000ff3100720b */ /* 0x020fe20003f0d000 */
[----:B------:R-:W-:Y:S02]  /*04a0*/  USEL UR6, URZ, 0xffffffff, UP0 ;  /* 0xffffffffff067887 */ /* 0x000fe40008000000 */
[----:B------:R-:W-:-:S10]  /*04b0*/  UISETP.NE.AND.EX UP2, UPT, UR7, URZ, UPT, UP2 ;  /* 0x000000ff0700728c */ /* 0x000fd4000bf45320 */
[----:B------:R-:W-:Y:S01]  /*04c0*/  VOTEU.ANY UP1, P0 ;  /* 0x0000000000ff7886 */ /* 0x000fe20000020100 */
[----:B------:R-:W-:-:S04]  /*04d0*/  @!UP2 USEL UR6, URZ, 0xffffffff, UP1 ;  /* 0xffffffffff06a887 */ /* 0x000fc80008800000 */
[----:B------:R-:W-:-:S04]  /*04e0*/  ULOP3.LUT UR6, UR6, 0x1, URZ, 0xc0, !UPT ;  /* 0x0000000106067892 */ /* 0x000fc8000f8ec0ff */
[----:B------:R-:W-:-:S11]  /*04f0*/  UISETP.NE.U32.AND UP5, UPT, UR6, 0x1, UPT ;  /* 0x000000010600788c */ /* 0x000fd6000bfa5070 */
.L_x_8:
[----:B------:R-:W3:Y:S01]  /*0500*/  SHFL.IDX PT, R0, R106, RZ, 0x1f ;  /* 0x00001fff6a007589 */ /* 0x000ee200000e0000 */
[----:B------:R-:W-:-:S04]  /*0510*/  UISETP.NE.AND UP1, UPT, UR10, 0x2, UPT ;  /* 0x000000020a00788c */ /* 0x000fc8000bf25270 */
[----:B------:R-:W-:Y:S02]  /*0520*/  UISETP.EQ.AND UP2, UPT, UR5, URZ, !UP1 ;  /* 0x000000ff0500728c */ /* 0x000fe4000cf42270 */
[----:B------:R-:W-:-:S04]  /*0530*/  USEL UR7, URZ, 0x1, UP1 ;  /* 0x00000001ff077887 */ /* 0x000fc80008800000 */
[----:B------:R-:W-:Y:S02]  /*0540*/  PLOP3.LUT P5, PT, P1, PT, UP2, 0x80, 0x8 ;  /* 0x000000000008781c */ /* 0x000fe40000faf028 */
[----:B---3--:R-:W-:-:S13]  /*0550*/  ISETP.NE.AND P0, PT, R0, RZ, PT ;  /* 0x000000ff0000720c */ /* 0x008fda0003f05270 */
[----:B------:R-:W-:Y:S05]  /*0560*/  @P0 BRA `(.L_x_9) ;  /* 0x0000000400500947 */ /* 0x000fea0003800000 */
[----:B------:R-:W-:Y:S01]  /*0570*/  ELECT P0, URZ, PT ;  /* 0x0000000000ff782f */ /* 0x000fe20003800000 */
[----:B------:R-:W-:-:S12]  /*0580*/  BSSY.RECONVERGENT B0, `(.L_x_9) ;  /* 0x0000052000007945 */ /* 0x000fd80003800200 */
[----:B------:R-:W-:Y:S05]  /*0590*/  @!P0 BRA `(.L_x_10) ;  /* 0x0000000400408947 */ /* 0x000fea0003800000 */
[----:B------:R-:W-:Y:S01]  /*05a0*/  UMOV UR8, 0x400 ;  /* 0x0000040000087882 */ /* 0x000fe20000000000 */
[----:B------:R-:W-:Y:S01]  /*05b0*/  UMOV UR6, 0x1 ;  /* 0x0000000100067882 */ /* 0x000fe20000000000 */
[----:B------:R-:W-:Y:S02]  /*05c0*/  ULEA UR8, UR37, UR8, 0x18 ;  /* 0x0000000825087291 */ /* 0x000fe4000f8ec0ff */
[----:B------:R-:W-:-:S04]  /*05d0*/  UIADD3 UR12, UPT, UPT, -UR6, 0x100000, URZ ;  /* 0x00100000060c7890 */ /* 0x000fc8000fffe1ff */
[----:B------:R-:W-:Y:S02]  /*05e0*/  USHF.L.U32 UR13, UR12, 0xb, URZ ;  /* 0x0000000b0c0d7899 */ /* 0x000fe400080006ff */
[----:B------:R-:W-:Y:S01]  /*05f0*/  USHF.L.U32 UR12, UR12, 0x1, URZ ;  /* 0x000000010c0c7899 */ /* 0x000fe200080006ff */
[----:B------:R-:W3:Y:S11]  /*0600*/  FENCE.VIEW.ASYNC.S ;  /* 0x00000000000073c6 */ /* 0x000ef60000000000 */
[----:B---3--:R3:W4:Y:S01]  /*0610*/  SYNCS.EXCH.64 URZ, [UR8], UR12 ;  /* 0x0000000c08ff75b2 */ /* 0x0087220008000100 */
[----:B------:R3:W1:Y:S01]  /*0620*/  SYNCS.EXCH.64 URZ, [UR8+0x120], UR12 ;  /* 0x0001200c08ff75b2 */ /* 0x0006620008000100 */
        /* <DEDUP_REMOVED lines=69> */
[----:B------:R3:W1:Y:S02]  /*0a80*/  SYNCS.EXCH.64 URZ, [UR8+0x238], UR12 ;  /* 0x0002380c08ff75b2 */ /* 0x0006640008000100 */
[----:B---34-:R-:W-:Y:S01]  /*0a90*/  NOP ;  /* 0x0000000000007918 */ /* 0x018fe20000000000 */
.L_x_10:
[----:B------:R-:W-:Y:S05]  /*0aa0*/  BSYNC.RECONVERGENT B0 ;  /* 0x0000000000007941 */ /* 0x000fea0003800200 */
.L_x_9:
[----:B------:R-:W3:Y:S01]  /*0ab0*/  SHFL.IDX PT, R0, R106, RZ, 0x1f ;  /* 0x00001fff6a007589 */ /* 0x000ee200000e0000 */
[----:B------:R-:W-:Y:S01]  /*0ac0*/  NOP ;  /* 0x0000000000007918 */ /* 0x000fe20000000000 */
[----:B---3--:R-:W-:-:S13]  /*0ad0*/  ISETP.NE.AND P0, PT, R0, 0x1, PT ;  /* 0x000000010000780c */ /* 0x008fda0003f05270 */
[----:B------:R-:W-:Y:S05]  /*0ae0*/  @P0 BRA `(.L_x_11) ;  /* 0x00000000003c0947 */ /* 0x000fea0003800000 */
[----:B------:R-:W-:Y:S01]  /*0af0*/  UMOV UR9, 0x400 ;  /* 0x0000040000097882 */ /* 0x000fe20000000000 */
[----:B------:R-:W-:Y:S01]  /*0b00*/  UMOV UR8, 0x20 ;  /* 0x0000002000087882 */ /* 0x000fe20000000000 */
[----:B------:R-:W-:Y:S01]  /*0b10*/  UMOV UR6, 0x80 ;  /* 0x0000008000067882 */ /* 0x000fe20000000000 */
[----:B------:R-:W-:Y:S02]  /*0b20*/  ULEA UR9, UR37, UR9, 0x18 ;  /* 0x0000000925097291 */ /* 0x000fe4000f8ec0ff */
[----:B------:R-:W-:-:S04]  /*0b30*/  UIADD3 UR12, UPT, UPT, -UR8, 0x100000, URZ ;  /* 0x00100000080c7890 */ /* 0x000fc8000fffe1ff */
[----:B------:R-:W-:Y:S02]  /*0b40*/  USHF.L.U32 UR13, UR12, 0xb, URZ ;  /* 0x0000000b0c0d7899 */ /* 0x000fe400080006ff */
[----:B------:R-:W-:Y:S02]  /*0b50*/  USHF.L.U32 UR12, UR12, 0x1, URZ ;  /* 0x000000010c0c7899 */ /* 0x000fe400080006ff */
[----:B------:R-:W-:-:S04]  /*0b60*/  UIADD3 UR14, UPT, UPT, -UR6, 0x100000, URZ ;  /* 0x00100000060e7890 */ /* 0x000fc8000fffe1ff */
[----:B------:R-:W-:Y:S02]  /*0b70*/  USHF.L.U32 UR15, UR14, 0xb, URZ ;  /* 0x0000000b0e0f7899 */ /* 0x000fe400080006ff */
[----:B------:R-:W-:Y:S01]  /*0b80*/  USHF.L.U32 UR14, UR14, 0x1, URZ ;  /* 0x000000010e0e7899 */ /* 0x000fe200080006ff */
[----:B------:R-:W-:Y:S01]  /*0b90*/  ELECT P0, URZ, PT ;  /* 0x0000000000ff782f */ /* 0x000fe20003800000 */
[----:B------:R-:W3:Y:S02]  /*0ba0*/  FENCE.VIEW.ASYNC.S ;  /* 0x00000000000073c6 */ /* 0x000ee40000000000 */
[----:B---3--:R3:W4:Y:S08]  /*0bb0*/  SYNCS.EXCH.64 URZ, [UR9+0x240], UR12 ;  /* 0x0002400c09ff75b2 */ /* 0x0087300008000100 */
[----:B------:R3:W1:Y:S01]  /*0bc0*/  SYNCS.EXCH.64 URZ, [UR9+0x248], UR14 ;  /* 0x0002480e09ff75b2 */ /* 0x0006620008000100 */
[----:B------:R-:W-:Y:S01]  /*0bd0*/  NOP ;  /* 0x0000000000007918 */ /* 0x000fe20000000000 */
.L_x_11:
[----:B------:R-:W2:Y:S01]  /*0be0*/  SHFL.IDX PT, R0, R106, RZ, 0x1f ;  /* 0x00001fff6a007589 */ /* 0x000ea200000e0000 */
[----:B------:R-:W-:Y:S01]  /*0bf0*/  NOP ;  /* 0x0000000000007918 */ /* 0x000fe20000000000 */
[----:B--2---:R-:W-:-:S13]  /*0c00*/  ISETP.NE.AND P0, PT, R0, 0x3, PT ;  /* 0x000000030000780c */ /* 0x004fda0003f05270 */
[----:B------:R-:W-:Y:S05]  /*0c10*/  @P0 BRA `(.L_x_12) ;  /* 0x00000000002c0947 */ /* 0x000fea0003800000 */
[----:B------:R-:W-:Y:S01]  /*0c20*/  UMOV UR8, 0x400 ;  /* 0x0000040000087882 */ /* 0x000fe20000000000 */
[----:B------:R-:W-:Y:S01]  /*0c30*/  UMOV UR6, 0x20 ;  /* 0x0000002000067882 */ /* 0x000fe20000000000 */
[----:B------:R-:W-:Y:S02]  /*0c40*/  ULEA UR8, UR37, UR8, 0x18 ;  /* 0x0000000825087291 */ /* 0x000fe4000f8ec0ff */
[----:B---3--:R-:W-:-:S04]  /*0c50*/  UIADD3 UR12, UPT, UPT, -UR6, 0x100000, URZ ;  /* 0x00100000060c7890 */ /* 0x008fc8000fffe1ff */
[----:B------:R-:W-:Y:S02]  /*0c60*/  USHF.L.U32 UR13, UR12, 0xb, URZ ;  /* 0x0000000b0c0d7899 */ /* 0x000fe400080006ff */
[----:B------:R-:W-:Y:S01]  /*0c70*/  USHF.L.U32 UR12, UR12, 0x1, URZ ;  /* 0x000000010c0c7899 */ /* 0x000fe200080006ff */
[----:B------:R-:W-:Y:S01]  /*0c80*/  ELECT P0, URZ, PT ;  /* 0x0000000000ff782f */ /* 0x000fe20003800000 */
[----:B------:R-:W2:Y:S10]  /*0c90*/  FENCE.VIEW.ASYNC.S ;  /* 0x00000000000073c6 */ /* 0x000eb40000000000 */
[----:B--2---:R2:W3:Y:S01]  /*0ca0*/  SYNCS.EXCH.64 URZ, [UR8+0x250], UR12 ;  /* 0x0002500c08ff75b2 */ /* 0x0044e20008000100 */
[----:B------:R2:W1:Y:S01]  /*0cb0*/  SYNCS.EXCH.64 URZ, [UR8+0x258], UR12 ;  /* 0x0002580c08ff75b2 */ /* 0x0004620008000100 */
[----:B------:R-:W-:Y:S01]  /*0cc0*/  NOP ;  /* 0x0000000000007918 */ /* 0x000fe20000000000 */
.L_x_12:
[----:B------:R-:W4:Y:S01]  /*0cd0*/  SHFL.IDX PT, R0, R106, RZ, 0x1f ;  /* 0x00001fff6a007589 */ /* 0x000f2200000e0000 */
[----:B------:R-:W-:Y:S01]  /*0ce0*/  NOP ;  /* 0x0000000000007918 */ /* 0x000fe20000000000 */
[----:B----4-:R-:W-:-:S13]  /*0cf0*/  ISETP.NE.AND P0, PT, R0, 0x4, PT ;  /* 0x000000040000780c */ /* 0x010fda0003f05270 */
[----:B------:R-:W-:Y:S05]  /*0d00*/  @P0 BRA `(.L_x_13) ;  /* 0x0000000000480947 */ /* 0x000fea0003800000 */
[----:B---3--:R-:W-:Y:S01]  /*0d10*/  UMOV UR9, 0x1e0 ;  /* 0x000001e000097882 */ /* 0x008fe20000000000 */
[----:B--2---:R-:W-:Y:S01]  /*0d20*/  UMOV UR8, 0x400 ;  /* 0x0000040000087882 */ /* 0x004fe20000000000 */
[----:B------:R-:W-:Y:S01]  /*0d30*/  USEL UR9, UR9, 0x1a0, UP5 ;  /* 0x000001a009097887 */ /* 0x000fe2000a800000 */
        /* <DEDUP_REMOVED lines=9> */
[----:B------:R-:W2:Y:S02]  /*0dd0*/  FENCE.VIEW.ASYNC.S ;  /* 0x00000000000073c6 */ /* 0x000ea40000000000 */
[----:B--2---:R4:W2:Y:S08]  /*0de0*/  SYNCS.EXCH.64 URZ, [UR8+0x260], UR12 ;  /* 0x0002600c08ff75b2 */ /* 0x0048b00008000100 */
[----:B------:R4:W3:Y:S01]  /*0df0*/  SYNCS.EXCH.64 URZ, [UR8+0x270], UR14 ;  /* 0x0002700e08ff75b2 */ /* 0x0008e20008000100 */
[----:B------:R4:W1:Y:S01]  /*0e00*/  SYNCS.EXCH.64 URZ, [UR8+0x268], UR12 ;  /* 0x0002680c08ff75b2 */ /* 0x0008620008000100 */
[----:B------:R4:W1:Y:S02]  /*0e10*/  SYNCS.EXCH.64 URZ, [UR8+0x278], UR14 ;  /* 0x0002780e08ff75b2 */ /* 0x0008640008000100 */
[----:B----4-:R-:W-:Y:S01]  /*0e20*/  NOP ;  /* 0x0000000000007918 */ /* 0x010fe20000000000 */
.L_x_13:
[----:B------:R-:W4:Y:S01]  /*0e30*/  SHFL.IDX PT, R0, R106, RZ, 0x1f ;  /* 0x00001fff6a007589 */ /* 0x000f2200000e0000 */
[----:B------:R-:W-:Y:S01]  /*0e40*/  NOP ;  /* 0x0000000000007918 */ /* 0x000fe20000000000 */
[----:B----4-:R-:W-:-:S13]  /*0e50*/  ISETP.NE.AND P0, PT, R0, 0x5, PT ;  /* 0x000000050000780c */ /* 0x010fda0003f05270 */
[----:B------:R-:W-:Y:S05]  /*0e60*/  @P0 BRA `(.L_x_14) ;  /* 0x0000000000540947 */ /* 0x000fea0003800000 */
[----:B---3--:R-:W-:Y:S01]  /*0e70*/  UMOV UR9, 0x400 ;  /* 0x0000040000097882 */ /* 0x008fe20000000000 */
[----:B--2---:R-:W-:Y:S01]  /*0e80*/  UMOV UR8, 0x1 ;  /* 0x0000000100087882 */ /* 0x004fe20000000000 */
        /* <DEDUP_REMOVED lines=13> */
[----:B------:R4:W1:Y:S01]  /*0f60*/  SYNCS.EXCH.64 URZ, [UR9+0x2a8], UR14 ;  /* 0x0002a80e09ff75b2 */ /* 0x0008620008000100 */
[----:B------:R4:W1:Y:S01]  /*0f70*/  SYNCS.EXCH.64 URZ, [UR9+0x290], UR12 ;  /* 0x0002900c09ff75b2 */ /* 0x0008620008000100 */
[----:B------:R4:W1:Y:S01]  /*0f80*/  SYNCS.EXCH.64 URZ, [UR9+0x2b0], UR14 ;  /* 0x0002b00e09ff75b2 */ /* 0x0008620008000100 */
[----:B------:R4:W1:Y:S01]  /*0f90*/  SYNCS.EXCH.64 URZ, [UR9+0x298], UR12 ;  /* 0x0002980c09ff75b2 */ /* 0x0008620008000100 */
[----:B------:R4:W1:Y:S02]  /*0fa0*/  SYNCS.EXCH.64 URZ, [UR9+0x2b8], UR14 ;  /* 0x0002b80e09ff75b2 */ /* 0x0008640008000100 */
[----:B----4-:R-:W-:Y:S01]  /*0fb0*/  NOP ;  /* 0x0000000000007918 */ /* 0x010fe20000000000 */
.L_x_14:
[----:B------:R-:W4:Y:S01]  /*0fc0*/  SHFL.IDX PT, R0, R106, RZ, 0x1f ;  /* 0x00001fff6a007589 */ /* 0x000f2200000e0000 */
[----:B------:R-:W-:Y:S01]  /*0fd0*/  ISETP.NE.OR P1, PT, RZ, UR10, !P1 ;  /* 0x0000000aff007c0c */ /* 0x000fe2000cf25670 */
[----:B------:R-:W-:Y:S01]  /*0fe0*/  NOP ;  /* 0x0000000000007918 */ /* 0x000fe20000000000 */
[----:B----4-:R-:W-:-:S13]  /*0ff0*/  ISETP.NE.AND P0, PT, R0, 0x3, PT ;  /* 0x000000030000780c */ /* 0x010fda0003f05270 */
[----:B------:R-:W-:Y:S05]  /*1000*/  @P0 BRA `(.L_x_15) ;  /* 0x0000000000340947 */ /* 0x000fea0003800000 */
[----:B--2---:R-:W-:Y:S01]  /*1010*/  UMOV UR8, 0x400 ;  /* 0x0000040000087882 */ /* 0x004fe20000000000 */
[----:B------:R-:W-:Y:S01]  /*1020*/  UMOV UR6, 0x20 ;  /* 0x0000002000067882 */ /* 0x000fe20000000000 */
[----:B------:R-:W-:Y:S02]  /*1030*/  ULEA UR8, UR37, UR8, 0x18 ;  /* 0x0000000825087291 */ /* 0x000fe4000f8ec0ff */
[----:B---3--:R-:W-:-:S04]  /*1040*/  UIADD3 UR12, UPT, UPT, -UR6, 0x100000, URZ ;  /* 0x00100000060c7890 */ /* 0x008fc8000fffe1ff */
[----:B------:R-:W-:Y:S02]  /*1050*/  USHF.L.U32 UR13, UR12, 0xb, URZ ;  /* 0x0000000b0c0d7899 */ /* 0x000fe400080006ff */
[----:B------:R-:W-:Y:S01]  /*1060*/  USHF.L.U32 UR12, UR12, 0x1, URZ ;  /* 0x000000010c0c7899 */ /* 0x000fe200080006ff */
[----:B------:R-:W-:Y:S01]  /*1070*/  ELECT P0, URZ, PT ;  /* 0x0000000000ff782f */ /* 0x000fe20003800000 */
[----:B------:R-:W2:Y:S10]  /*1080*/  FENCE.VIEW.ASYNC.S ;  /* 0x00000000000073c6 */ /* 0x000eb40000000000 */
[----:B--2---:R4:W2:Y:S01]  /*1090*/  SYNCS.EXCH.64 URZ, [UR8+0x2c0], UR12 ;  /* 0x0002c00c08ff75b2 */ /* 0x0048a20008000100 */
[----:B------:R4:W3:Y:S01]  /*10a0*/  SYNCS.EXCH.64 URZ, [UR8+0x2d0], UR12 ;  /* 0x0002d00c08ff75b2 */ /* 0x0008e20008000100 */
[----:B------:R4:W1:Y:S01]  /*10b0*/  SYNCS.EXCH.64 URZ, [UR8+0x2c8], UR12 ;  /* 0x0002c80c08ff75b2 */ /* 0x0008620008000100 */
[----:B------:R4:W1:Y:S02]  /*10c0*/  SYNCS.EXCH.64 URZ, [UR8+0x2d8], UR12 ;  /* 0x0002d80c08ff75b2 */ /* 0x0008640008000100 */
[----:B----4-:R-:W-:Y:S01]  /*10d0*/  NOP ;  /* 0x0000000000007918 */ /* 0x010fe20000000000 */
.L_x_15:
[----:B------:R-:W-:Y:S01]  /*10e0*/  VOTEU.ALL UP1, P1 ;  /* 0x0000000000ff7886 */ /* 0x000fe20000820000 */
[----:B--2---:R-:W2:Y:S01]  /*10f0*/  LDCU UR8, c[0x0][0x36c] ;  /* 0x00006d80ff0877ac */ /* 0x004ea20008000800 */
[----:B------:R-:W-:Y:S01]  /*1100*/  NOP ;  /* 0x0000000000007918 */ /* 0x000fe20000000000 */
[----:B------:R-:W-:Y:S01]  /*1110*/  LOP3.LUT R10, R103, 0x1f, RZ, 0xc0, !PT ;  /* 0x0000001f670a7812 */ /* 0x000fe200078ec0ff */
[----:B---3--:R-:W-:Y:S01]  /*1120*/  UMOV UR12, 0x20 ;  /* 0x00000020000c7882 */ /* 0x008fe20000000000 */
[----:B------:R-:W-:Y:S01]  /*1130*/  @!UP1 UMOV UR6, 0x400 ;  /* 0x0000040000069882 */ /* 0x000fe20000000000 */
[----:B------:R-:W-:-:S04]  /*1140*/  @!UP1 UIADD3 UR12, UPT, UPT, -UR12, 0x100000, URZ ;  /* 0x001000000c0c9890 */ /* 0x000fc8000fffe1ff */
[----:B------:R-:W-:Y:S02]  /*1150*/  @!UP1 USHF.L.U32 UR13, UR12, 0xb, URZ ;  /* 0x0000000b0c0d9899 */ /* 0x000fe400080006ff */
[----:B------:R-:W-:Y:S02]  /*1160*/  @!UP1 USHF.L.U32 UR12, UR12, 0x1, URZ ;  /* 0x000000010c0c9899 */ /* 0x000fe400080006ff */
[----:B------:R-:W-:Y:S01]  /*1170*/  @!UP1 ULEA UR6, UR37, UR6, 0x18 ;  /* 0x0000000625069291 */ /* 0x000fe2000f8ec0ff */
[----:B------:R-:W-:Y:S01]  /*1180*/  VOTEU.ALL UP1, P1 ;  /* 0x0000000000ff7886 */ /* 0x000fe20000820000 */
[----:B------:R-:W-:Y:S01]  /*1190*/  UISETP.NE.AND UP4, UPT, UR10, URZ, UPT ;  /* 0x000000ff0a00728c */ /* 0x000fe2000bf85270 */
[----:B------:R-:W3:Y:S09]  /*11a0*/  FENCE.VIEW.ASYNC.S ;  /* 0x00000000000073c6 */ /* 0x000ef20000000000 */
[----:B---3--:R3:W4:Y:S01]  /*11b0*/  @!UP1 SYNCS.EXCH.64 URZ, [UR6+0x2e0], UR12 ;  /* 0x0002e00c06ff95b2 */ /* 0x0087220008000100 */
[----:B--2---:R-:W-:-:S09]  /*11c0*/  UISETP.EQ.U32.AND UP1, UPT, UR8, 0x1, UPT ;  /* 0x000000010800788c */ /* 0x004fd2000bf22070 */
[----:B------:R-:W-:Y:S05]  /*11d0*/  BRA.U !UP1, `(.L_x_16) ;  /* 0x0000000109087547 */ /* 0x000fea000b800000 */
[----:B-1--4-:R-:W-:Y:S01]  /*11e0*/  UCGABAR_ARV ;  /* 0x00000000000079c7 */ /* 0x012fe20008000000 */
[----:B------:R-:W-:Y:S05]  /*11f0*/  BRA `(.L_x_17) ;  /* 0x0000000000047947 */ /* 0x000fea0003800000 */
.L_x_16:
[----:B-1--4-:R-:W-:Y:S01]  /*1200*/  NOP ;  /* 0x0000000000007918 */ /* 0x012fe20000000000 */
.L_x_17:
[----:B------:R-:W1:Y:S01]  /*1210*/  S2R R94, SR_CTAID.Y ;  /* 0x00000000005e7919 */ /* 0x000e620000002600 */
[----:B------:R-:W-:-:S05]  /*1220*/  CS2R.32 R93, SR_CgaSize ;  /* 0x00000000005d7805 */ /* 0x000fca0000008a00 */
[----:B------:R-:W-:-:S05]  /*1230*/  IMAD R93, R93, -0xa0, RZ ;  /* 0xffffff605d5d7824 */ /* 0x000fca00078e02ff */
[----:B---3--:R-:W-:-:S14]  /*1240*/  R2UR UR6, R93 ;  /* 0x000000005d0672ca */ /* 0x008fdc00000e0000 */
[----:B------:R-:W2:Y:S01]  /*1250*/  LDCU UR6, c[0x0][UR6+0x2b4] ;  /* 0x00005680060677ac */ /* 0x000ea20008000800 */
[----:B------:R-:W-:-:S05]  /*1260*/  CS2R.32 R0, SR_CgaSize ;  /* 0x0000000000007805 */ /* 0x000fca0000008a00 */
[----:B------:R-:W-:-:S06]  /*1270*/  IMAD R0, R0, -0xa0, RZ ;  /* 0xffffff6000007824 */ /* 0x000fcc00078e02ff */
[----:B------:R-:W3:Y:S01]  /*1280*/  LDC R0, c[0x0][R0+0x2a4] ;  /* 0x0000a90000007b82 */ /* 0x000ee20000000800 */
[----:B------:R-:W-:Y:S01]  /*1290*/  PRMT R8, RZ, 0x7610, R8 ;  /* 0x00007610ff087816 */ /* 0x000fe20000000008 */
[----:B------:R-:W4:Y:S01]  /*12a0*/  S2R R11, SR_CTAID.X ;  /* 0x00000000000b7919 */ /* 0x000f220000002500 */
[----:B------:R-:W-:-:S05]  /*12b0*/  CS2R.32 R93, SR_CgaSize ;  /* 0x00000000005d7805 */ /* 0x000fca0000008a00 */
[----:B------:R-:W-:-:S05]  /*12c0*/  IMAD R93, R93, -0xa0, RZ ;  /* 0xffffff605d5d7824 */ /* 0x000fca00078e02ff */
[----:B------:R-:W-:-:S14]  /*12d0*/  R2UR UR8, R93 ;  /* 0x000000005d0872ca */ /* 0x000fdc00000e0000 */
[----:B------:R-:W3:Y:S01]  /*12e0*/  LDCU UR8, c[0x0][UR8+0x2b0] ;  /* 0x00005600080877ac */ /* 0x000ee20008000800 */
[----:B------:R-:W-:Y:S01]  /*12f0*/  UISETP.NE.AND UP2, UPT, UR10, 0x2, UPT ;  /* 0x000000020a00788c */ /* 0x000fe2000bf45270 */
[----:B------:R-:W2:Y:S01]  /*1300*/  LDC R9, c[0x0][0xb24] ;  /* 0x0002c900ff097b82 */ /* 0x000ea20000000800 */
[----:B------:R-:W-:-:S05]  /*1310*/  CS2R.32 R2, SR_CgaSize ;  /* 0x0000000000027805 */ /* 0x000fca0000008a00 */
[----:B------:R-:W-:-:S06]  /*1320*/  IMAD R2, R2, -0xa0, RZ ;  /* 0xffffff6002027824 */ /* 0x000fcc00078e02ff */
[----:B------:R-:W3:Y:S08]  /*1330*/  LDC R2, c[0x0][R2+0x2a0] ;  /* 0x0000a80002027b82 */ /* 0x000ef00000000800 */
[----:B------:R-:W3:Y:S01]  /*1340*/  LDC R40, c[0x0][0xb24] ;  /* 0x0002c900ff287b82 */ /* 0x000ee20000000800 */
[----:B-1----:R-:W-:-:S07]  /*1350*/  I2FP.F32.U32 R3, R94 ;  /* 0x0000005e00037245 */ /* 0x002fce0000201000 */
[----:B------:R-:W1:Y:S01]  /*1360*/  S2UR UR36, SR_CTAID.Z ;  /* 0x00000000002479c3 */ /* 0x000e620000002700 */
[----:B--2---:R-:W-:Y:S01]  /*1370*/  ISETP.GE.AND P0, PT, R9, 0x1, PT ;  /* 0x000000010900780c */ /* 0x004fe20003f06270 */
[----:B----4-:R-:W-:Y:S01]  /*1380*/  IMAD.MOV.U32 R93, RZ, RZ, R11 ;  /* 0x000000ffff5d7224 */ /* 0x010fe200078e000b */
[----:B------:R-:W-:Y:S01]  /*1390*/  I2FP.F32.U32 R4, R11 ;  /* 0x0000000b00047245 */ /* 0x000fe20000201000 */
[----:B------:R-:W-:Y:S01]  /*13a0*/  FMUL R3, R3, UR6 ;  /* 0x0000000603037c20 */ /* 0x000fe20008400000 */
[----:B------:R-:W2:Y:S03]  /*13b0*/  LDCU UR6, c[0x0][0xb30] ;  /* 0x00016600ff0677ac */ /* 0x000ea60008000800 */
[----:B---3--:R-:W-:Y:S01]  /*13c0*/  FMUL R4, R4, UR8 ;  /* 0x0000000804047c20 */ /* 0x008fe20008400000 */
[----:B------:R-:W3:Y:S08]  /*13d0*/  F2I.U32.TRUNC.NTZ R81, R3 ;  /* 0x0000000300517305 */ /* 0x000ef0000020f000 */
[----:B------:R-:W4:Y:S01]  /*13e0*/  F2I.U32.TRUNC.NTZ R92, R4 ;  /* 0x00000004005c7305 */ /* 0x000f22000020f000 */
[----:B--2---:R-:W-:Y:S01]  /*13f0*/  UISETP.NE.AND UP3, UPT, UR6, 0x1, UPT ;  /* 0x000000010600788c */ /* 0x004fe2000bf65270 */
[----:B---3--:R-:W-:-:S05]  /*1400*/  IADD3 R81, PT, PT, -R81, RZ, RZ ;  /* 0x000000ff51517210 */ /* 0x008fca0007ffe1ff */
[----:B------:R-:W-:Y:S01]  /*1410*/  IMAD R81, R0, R81, R94 ;  /* 0x0000005100517224 */ /* 0x000fe200078e025e */
[----:B------:R-:W-:Y:S01]  /*1420*/  PRMT R0, RZ, 0x7610, R0 ;  /* 0x00007610ff007816 */ /* 0x000fe20000000000 */
[----:B----4-:R-:W-:-:S04]  /*1430*/  IMAD.MOV R92, RZ, RZ, -R92 ;  /* 0x000000ffff5c7224 */ /* 0x010fc800078e0a5c */
[----:B------:R-:W-:Y:S01]  /*1440*/  IMAD R92, R2, R92, R11 ;  /* 0x0000005c025c7224 */ /* 0x000fe200078e020b */
[----:B-1----:R-:W-:Y:S06]  /*1450*/  BRA.U UP4, `(.L_x_18) ;  /* 0x0000000104247547 */ /* 0x002fec000b800000 */
[----:B------:R-:W-:Y:S01]  /*1460*/  ISETP.NE.AND P1, PT, R81, RZ, PT ;  /* 0x000000ff5100720c */ /* 0x000fe20003f25270 */
[----:B------:R-:W-:Y:S01]  /*1470*/  IMAD.MOV.U32 R0, RZ, RZ, 0x3 ;  /* 0x00000003ff007424 */ /* 0x000fe200078e00ff */
[C---:B------:R-:W-:Y:S02]  /*1480*/  LOP3.LUT R3, R92.reuse, 0xfffffffe, RZ, 0xc0, !PT ;  /* 0xfffffffe5c037812 */ /* 0x040fe400078ec0ff */
[----:B------:R-:W-:Y:S02]  /*1490*/  ISETP.LT.U32.OR P1, PT, R92, 0x2, !P1 ;  /* 0x000000025c00780c */ /* 0x000fe40004f21470 */
[----:B------:R-:W-:Y:S02]  /*14a0*/  SHF.L.U32 R0, R0, R3, RZ ;  /* 0x0000000300007219 */ /* 0x000fe400000006ff */
[----:B------:R-:W-:Y:S02]  /*14b0*/  SEL R5, RZ, 0x1, !P1 ;  /* 0x00000001ff057807 */ /* 0x000fe40004800000 */
[----:B------:R-:W-:-:S05]  /*14c0*/  SEL R2, RZ, 0x2, !P1 ;  /* 0x00000002ff027807 */ /* 0x000fca0004800000 */
[----:B------:R-:W-:-:S05]  /*14d0*/  IMAD.IADD R2, R5, 0x1, R2 ;  /* 0x0000000105027824 */ /* 0x000fca00078e0202 */
[----:B------:R-:W-:Y:S02]  /*14e0*/  PRMT R8, R2, 0x7610, R8 ;  /* 0x0000761002087816 */ /* 0x000fe40000000008 */
.L_x_18:
[----:B------:R-:W-:Y:S05]  /*14f0*/  @!P0 BRA `(.L_x_19) ;  /* 0x0000000000b88947 */ /* 0x000fea0003800000 */
[----:B------:R-:W1:Y:S01]  /*1500*/  LDC.64 R4, c[0x0][0xb18] ;  /* 0x0002c600ff047b82 */ /* 0x000e620000000a00 */
[----:B------:R-:W-:-:S07]  /*1510*/  ISETP.NE.AND P0, PT, R9, 0x1, PT ;  /* 0x000000010900780c */ /* 0x000fce0003f05270 */
[----:B------:R-:W2:Y:S08]  /*1520*/  LDC R14, c[0x0][0xb0c] ;  /* 0x0002c300ff0e7b82 */ /* 0x000eb00000000800 */
[----:B------:R-:W3:Y:S08]  /*1530*/  LDC R13, c[0x0][0x370] ;  /* 0x0000dc00ff0d7b82 */ /* 0x000ef00000000800 */
[----:B------:R-:W4:Y:S01]  /*1540*/  LDC R16, c[0x0][0x374] ;  /* 0x0000dd00ff107b82 */ /* 0x000f220000000800 */
[----:B-1----:R-:W-:-:S07]  /*1550*/  ISETP.NE.AND P1, PT, R4, 0x1, PT ;  /* 0x000000010400780c */ /* 0x002fce0003f25270 */
[----:B------:R-:W3:Y:S01]  /*1560*/  LDC.64 R6, c[0x0][0xb10] ;  /* 0x0002c400ff067b82 */ /* 0x000ee20000000a00 */
[----:B--2---:R-:W-:-:S07]  /*1570*/  ISETP.NE.AND P2, PT, R14, 0x1, PT ;  /* 0x000000010e00780c */ /* 0x004fce0003f45270 */
[----:B------:R-:W1:Y:S08]  /*1580*/  LDC R12, c[0x0][0xb20] ;  /* 0x0002c800ff0c7b82 */ /* 0x000e700000000800 */
[----:B------:R-:W2:Y:S01]  /*1590*/  LDC.64 R2, c[0x0][0xb28] ;  /* 0x0002ca00ff027b82 */ /* 0x000ea20000000a00 */
[----:B----4-:R-:W-:-:S04]  /*15a0*/  IMAD.HI.U32 R15, R16, R5, RZ ;  /* 0x00000005100f7227 */ /* 0x010fc800078e00ff */
[----:B------:R-:W-:-:S04]  /*15b0*/  IMAD.HI.U32 R5, R94, R5, RZ ;  /* 0x000000055e057227 */ /* 0x000fc800078e00ff */
[----:B---3--:R-:W-:-:S04]  /*15c0*/  IMAD.HI.U32 R18, R13, R6, RZ ;  /* 0x000000060d127227 */ /* 0x008fc800078e00ff */
[C---:B------:R-:W-:Y:S01]  /*15d0*/  IMAD.HI.U32 R20, R11.reuse, R6, RZ ;  /* 0x000000060b147227 */ /* 0x040fe200078e00ff */
[-C--:B------:R-:W-:Y:S02]  /*15e0*/  @P2 SHF.R.U32.HI R13, RZ, R7.reuse, R18 ;  /* 0x00000007ff0d2219 */ /* 0x080fe40000011612 */
[-C--:B-1----:R-:W-:Y:S02]  /*15f0*/  @P1 SHF.R.U32.HI R16, RZ, R12.reuse, R15 ;  /* 0x0000000cff101219 */ /* 0x082fe4000001160f */
[----:B------:R-:W-:Y:S02]  /*1600*/  SHF.R.U32.HI R5, RZ, R12, R5 ;  /* 0x0000000cff057219 */ /* 0x000fe40000011605 */
[----:B------:R-:W-:Y:S02]  /*1610*/  SHF.R.U32.HI R20, RZ, R7, R20 ;  /* 0x00000007ff147219 */ /* 0x000fe40000011614 */
[----:B------:R-:W-:Y:S01]  /*1620*/  SEL R5, R94, R5, !P1 ;  /* 0x000000055e057207 */ /* 0x000fe20004800000 */
[----:B--2---:R-:W-:Y:S01]  /*1630*/  IMAD.HI.U32 R18, R16, R2, RZ ;  /* 0x0000000210127227 */ /* 0x004fe200078e00ff */
[----:B------:R-:W-:-:S02]  /*1640*/  SEL R93, R11, R20, !P2 ;  /* 0x000000140b5d7207 */ /* 0x000fc40005000000 */
[----:B------:R-:W-:Y:S01]  /*1650*/  IADD3 R7, PT, PT, -R5, RZ, RZ ;  /* 0x000000ff05077210 */ /* 0x000fe20007ffe1ff */
[----:B------:R-:W-:Y:S01]  /*1660*/  IMAD.HI.U32 R6, R13, R2, RZ ;  /* 0x000000020d067227 */ /* 0x000fe200078e00ff */
[----:B------:R-:W-:-:S03]  /*1670*/  @P0 SHF.R.U32.HI R16, RZ, R3, R18 ;  /* 0x00000003ff100219 */ /* 0x000fc60000011612 */
[----:B------:R-:W-:Y:S01]  /*1680*/  IMAD R7, R4, R7, R94 ;  /* 0x0000000704077224 */ /* 0x000fe200078e025e */
[----:B------:R-:W-:Y:S01]  /*1690*/  @P0 SHF.R.U32.HI R13, RZ, R3, R6 ;  /* 0x00000003ff0d0219 */ /* 0x000fe20000011606 */
[----:B------:R-:W-:-:S04]  /*16a0*/  IMAD R16, R16, R9, RZ ;  /* 0x0000000910107224 */ /* 0x000fc800078e02ff */
[----:B------:R-:W-:Y:S01]  /*16b0*/  IMAD R6, R13, R9, RZ ;  /* 0x000000090d067224 */ /* 0x000fe200078e02ff */
[----:B------:R-:W-:-:S04]  /*16c0*/  ISETP.GE.AND P1, PT, R5, R16, PT ;  /* 0x000000100500720c */ /* 0x000fc80003f26270 */
[----:B------:R-:W-:Y:S01]  /*16d0*/  ISETP.GE.OR P1, PT, R93, R6, P1 ;  /* 0x000000065d00720c */ /* 0x000fe20000f26670 */
[----:B------:R-:W-:-:S05]  /*16e0*/  IMAD.HI.U32 R6, R5, R2, RZ ;  /* 0x0000000205067227 */ /* 0x000fca00078e00ff */
[----:B------:R-:W-:-:S04]  /*16f0*/  SHF.R.U32.HI R6, RZ, R3, R6 ;  /* 0x00000003ff067219 */ /* 0x000fc80000011606 */
[----:B------:R-:W-:-:S03]  /*1700*/  SEL R6, R5, R6, !P0 ;  /* 0x0000000605067207 */ /* 0x000fc60004000000 */
[----:B------:R-:W-:Y:S01]  /*1710*/  @!P1 IMAD.HI.U32 R12, R93, R2, RZ ;  /* 0x000000025d0c9227 */ /* 0x000fe200078e00ff */
[----:B------:R-:W-:-:S04]  /*1720*/  IADD3 R2, PT, PT, -R6, RZ, RZ ;  /* 0x000000ff06027210 */ /* 0x000fc80007ffe1ff */
[----:B------:R-:W-:Y:S01]  /*1730*/  @!P1 SHF.R.U32.HI R12, RZ, R3, R12 ;  /* 0x00000003ff0c9219 */ /* 0x000fe2000001160c */
[----:B------:R-:W-:-:S03]  /*1740*/  IMAD R2, R9, R2, R5 ;  /* 0x0000000209027224 */ /* 0x000fc600078e0205 */
[----:B------:R-:W-:-:S05]  /*1750*/  @!P1 SEL R3, R93, R12, !P0 ;  /* 0x0000000c5d039207 */ /* 0x000fca0004000000 */
[--C-:B------:R-:W-:Y:S02]  /*1760*/  @!P1 IMAD.IADD R6, R6, 0x1, -R3.reuse ;  /* 0x0000000106069824 */ /* 0x100fe400078e0a03 */
[----:B------:R-:W-:Y:S01]  /*1770*/  @!P1 IMAD R3, R2, R13, R3 ;  /* 0x0000000d02039224 */ /* 0x000fe200078e0203 */
[----:B------:R-:W-:Y:S01]  /*1780*/  IADD3 R2, PT, PT, -R93, RZ, RZ ;  /* 0x000000ff5d027210 */ /* 0x000fe20007ffe1ff */
[----:B------:R-:W-:Y:S02]  /*1790*/  @!P1 IMAD R5, R6, R9, R93 ;  /* 0x0000000906059224 */ /* 0x000fe400078e025d */
[----:B------:R-:W-:Y:S02]  /*17a0*/  @!P1 IMAD.MOV.U32 R93, RZ, RZ, R3 ;  /* 0x000000ffff5d9224 */ /* 0x000fe400078e0003 */
[----:B------:R-:W-:Y:S02]  /*17b0*/  IMAD R2, R14, R2, R11 ;  /* 0x000000020e027224 */ /* 0x000fe400078e020b */
[----:B------:R-:W-:-:S02]  /*17c0*/  IMAD R94, R5, R4, R7 ;  /* 0x00000004055e7224 */ /* 0x000fc400078e0207 */
[----:B------:R-:W-:Y:S02]  /*17d0*/  IMAD R93, R93, R14, R2 ;  /* 0x0000000e5d5d7224 */ /* 0x000fe400078e0202 */
.L_x_19:
[----:B------:R-:W-:Y:S05]  /*17e0*/  BRA.U UP3, `(.L_x_20) ;  /* 0x0000000103407547 */ /* 0x000fea000b800000 */
[----:B------:R-:W1:Y:S08]  /*17f0*/  LDC.64 R4, c[0x0][0xb10] ;  /* 0x0002c400ff047b82 */ /* 0x000e700000000a00 */
[----:B------:R-:W2:Y:S08]  /*1800*/  LDC.64 R2, c[0x0][0xb18] ;  /* 0x0002c600ff027b82 */ /* 0x000eb00000000a00 */
[----:B------:R-:W3:Y:S08]  /*1810*/  LDC R6, c[0x0][0xb20] ;  /* 0x0002c800ff067b82 */ /* 0x000ef00000000800 */
[----:B------:R-:W4:Y:S01]  /*1820*/  LDC R12, c[0x0][0xb0c] ;  /* 0x0002c300ff0c7b82 */ /* 0x000f220000000800 */
[----:B-1----:R-:W-:-:S05]  /*1830*/  IMAD.HI.U32 R4, R93, R4, RZ ;  /* 0x000000045d047227 */ /* 0x002fca00078e00ff */
[----:B------:R-:W-:Y:S01]  /*1840*/  SHF.R.U32.HI R4, RZ, R5, R4 ;  /* 0x00000005ff047219 */ /* 0x000fe20000011604 */
[----:B--2---:R-:W-:Y:S01]  /*1850*/  IMAD.HI.U32 R3, R94, R3, RZ ;  /* 0x000000035e037227 */ /* 0x004fe200078e00ff */
[----:B------:R-:W-:-:S04]  /*1860*/  ISETP.NE.AND P0, PT, R2, 0x1, PT ;  /* 0x000000010200780c */ /* 0x000fc80003f05270 */
[----:B---3--:R-:W-:-:S04]  /*1870*/  SHF.R.U32.HI R3, RZ, R6, R3 ;  /* 0x00000006ff037219 */ /* 0x008fc80000011603 */
[----:B------:R-:W-:Y:S02]  /*1880*/  SEL R3, R94, R3, !P0 ;  /* 0x000000035e037207 */ /* 0x000fe40004000000 */
[----:B----4-:R-:W-:-:S04]  /*1890*/  ISETP.NE.AND P1, PT, R12, 0x1, PT ;  /* 0x000000010c00780c */ /* 0x010fc80003f25270 */
[----:B------:R-:W-:-:S05]  /*18a0*/  SEL R6, R93, R4, !P1 ;  /* 0x000000045d067207 */ /* 0x000fca0004800000 */
[----:B------:R-:W-:Y:S02]  /*18b0*/  IMAD.IADD R4, R3, 0x1, -R6 ;  /* 0x0000000103047824 */ /* 0x000fe400078e0a06 */
[----:B------:R-:W-:Y:S02]  /*18c0*/  IMAD.IADD R3, R6, 0x1, -R3 ;  /* 0x0000000106037824 */ /* 0x000fe400078e0a03 */
[----:B------:R-:W-:Y:S02]  /*18d0*/  IMAD R93, R4, R12, R93 ;  /* 0x0000000c045d7224 */ /* 0x000fe400078e025d */
[----:B------:R-:W-:Y:S02]  /*18e0*/  IMAD R94, R3, R2, R94 ;  /* 0x00000002035e7224 */ /* 0x000fe400078e025e */
.L_x_20:
[----:B------:R-:W-:Y:S05]  /*18f0*/  BRA.U !UP1, `(.L_x_21) ;  /* 0x00000001090c7547 */ /* 0x000fea000b800000 */
[----:B------:R-:W-:Y:S01]  /*1900*/  UCGABAR_WAIT ;  /* 0x0000000000007dc7 */ /* 0x000fe20008000000 */
[----:B------:R-:W-:Y:S01]  /*1910*/  CCTL.IVALL ;  /* 0x00000000ff00798f */ /* 0x000fe20002000000 */
[----:B------:R-:W-:Y:S05]  /*1920*/  BRA `(.L_x_22) ;  /* 0x0000000000047947 */ /* 0x000fea0003800000 */
.L_x_21:
[----:B------:R-:W-:Y:S06]  /*1930*/  BAR.SYNC.DEFER_BLOCKING 0x0 ;  /* 0x0000000000007b1d */ /* 0x000fec0000010000 */
.L_x_22:
[----:B------:R-:W-:Y:S05]  /*1940*/  BRA.U UP2, `(.L_x_23) ;  /* 0x0000002502347547 */ /* 0x000fea000b800000 */
[----:B------:R-:W1:Y:S01]  /*1950*/  LDCU UR15, c[0x0][0x38c] ;  /* 0x00007180ff0f77ac */ /* 0x000e620008000800 */
[----:B------:R-:W2:Y:S01]  /*1960*/  LDC R9, c[0x0][0x370] ;  /* 0x0000dc00ff097b82 */ /* 0x000ea20000000800 */
[C---:B------:R-:W-:Y:S01]  /*1970*/  IMAD.SHL.U32 R17, R11.reuse, 0x20, RZ ;  /* 0x000000200b117824 */ /* 0x040fe200078e00ff */
[----:B------:R-:W-:Y:S01]  /*1980*/  PLOP3.LUT P1, PT, PT, PT, UP5, 0x80, 0x8 ;  /* 0x000000000008781c */ /* 0x000fe20003f2f058 */
[----:B------:R-:W-:Y:S01]  /*1990*/  UISETP.NE.AND UP1, UPT, UR10, URZ, UPT ;  /* 0x000000ff0a00728c */ /* 0x000fe2000bf25270 */
[----:B------:R-:W-:Y:S01]  /*19a0*/  ISETP.NE.AND P4, PT, R10, RZ, P5 ;  /* 0x000000ff0a00720c */ /* 0x000fe20002f85270 */
[----:B------:R-:W-:Y:S01]  /*19b0*/  IMAD.SHL.U32 R16, R11, 0x40, RZ ;  /* 0x000000400b107824 */ /* 0x000fe200078e00ff */
[----:B------:R-:W-:Y:S01]  /*19c0*/  PLOP3.LUT P1, PT, P1, PT, PT, 0x8, 0x80 ;  /* 0x000000000080781c */ /* 0x000fe20000f2e170 */
[----:B------:R-:W-:Y:S01]  /*19d0*/  IMAD.MOV.U32 R15, RZ, RZ, 0x1 ;  /* 0x00000001ff0f7424 */ /* 0x000fe200078e00ff */
[----:B------:R-:W3:Y:S01]  /*19e0*/  LDC R0, c[0x0][0x374] ;  /* 0x0000dd00ff007b82 */ /* 0x000ee20000000800 */
[----:B------:R-:W-:Y:S01]  /*19f0*/  IMAD.MOV.U32 R14, RZ, RZ, RZ ;  /* 0x000000ffff0e7224 */ /* 0x000fe200078e00ff */
[----:B------:R-:W-:Y:S01]  /*1a00*/  CS2R R12, SRZ ;  /* 0x00000000000c7805 */ /* 0x000fe2000001ff00 */
[----:B------:R-:W-:Y:S01]  /*1a10*/  IMAD.MOV.U32 R10, RZ, RZ, 0x1 ;  /* 0x00000001ff0a7424 */ /* 0x000fe200078e00ff */
[----:B------:R-:W-:Y:S01]  /*1a20*/  LOP3.LUT R17, R17, 0x20, RZ, 0xc0, !PT ;  /* 0x0000002011117812 */ /* 0x000fe200078ec0ff */
[----:B------:R-:W4:Y:S01]  /*1a30*/  LDCU.64 UR24, c[0x0][0x348] ;  /* 0x00006900ff1877ac */ /* 0x000f220008000a00 */
[----:B-1----:R-:W-:-:S02]  /*1a40*/  UIADD3 UR4, UPT, UPT, UR15, 0x3f, URZ ;  /* 0x0000003f0f047890 */ /* 0x002fc4000fffe0ff */
[----:B------:R-:W-:Y:S02]  /*1a50*/  USEL UR7, UR7, 0x2, UP1 ;  /* 0x0000000207077887 */ /* 0x000fe40008800000 */
[----:B------:R-:W-:Y:S01]  /*1a60*/  USHF.R.S32.HI UR22, URZ, 0x1f, UR4 ;  /* 0x0000001fff167899 */ /* 0x000fe20008011404 */
[----:B------:R-:W-:-:S03]  /*1a70*/  UMOV UR13, URZ ;  /* 0x000000ff000d7c82 */ /* 0x000fc60008000000 */
[----:B------:R-:W-:Y:S02]  /*1a80*/  ULEA.HI UR22, UR22, UR4, URZ, 0x6 ;  /* 0x0000000416167291 */ /* 0x000fe4000f8f30ff */
[----:B------:R-:W-:Y:S02]  /*1a90*/  UIADD3 UR4, UPT, UPT, UR15, -0x1, URZ ;  /* 0xffffffff0f047890 */ /* 0x000fe4000fffe0ff */
[----:B------:R-:W-:Y:S02]  /*1aa0*/  USHF.R.S32.HI UR22, URZ, 0x6, UR22 ;  /* 0x00000006ff167899 */ /* 0x000fe40008011416 */
[----:B------:R-:W-:Y:S02]  /*1ab0*/  UISETP.GE.U32.AND UP2, UPT, UR4, -0x7f, UPT ;  /* 0xffffff810400788c */ /* 0x000fe4000bf46070 */
[----:B------:R-:W-:Y:S02]  /*1ac0*/  UISETP.LT.U32.AND UP0, UPT, UR22, 0x24, UPT ;  /* 0x000000241600788c */ /* 0x000fe4000bf01070 */
[----:B------:R-:W-:-:S02]  /*1ad0*/  UIADD3 UR15, UPT, UPT, UR15, 0x7e, URZ ;  /* 0x0000007e0f0f7890 */ /* 0x000fc4000fffe0ff */
[----:B------:R-:W-:-:S04]  /*1ae0*/  USEL UR21, UR22, 0x24, UP0 ;  /* 0x0000002416157887 */ /* 0x000fc80008000000 */
[----:B------:R-:W-:Y:S02]  /*1af0*/  UIADD3 UR6, UPT, UPT, UR21, -0x1, URZ ;  /* 0xffffffff15067890 */ /* 0x000fe4000fffe0ff */
[----:B------:R-:W-:Y:S02]  /*1b00*/  @UP2 UIADD3 UR6, UPT, UPT, UR21, URZ, URZ ;  /* 0x000000ff15062290 */ /* 0x000fe4000fffe0ff */
[----:B------:R-:W-:Y:S02]  /*1b10*/  UIADD3 UR14, UPT, UPT, UR22, -UR21, URZ ;  /* 0x80000015160e7290 */ /* 0x000fe4000fffe0ff */
[----:B------:R-:W-:Y:S02]  /*1b20*/  UIADD3 UR5, UPT, UPT, UR6, 0x1, URZ ;  /* 0x0000000106057890 */ /* 0x000fe4000fffe0ff */
[----:B--2-4-:R-:W-:-:S12]  /*1b30*/  UIADD3 UR6, UPT, UPT, -UR6, URZ, URZ ;  /* 0x000000ff06067290 */ /* 0x014fd8000fffe1ff */
.L_x_43:
[----:B------:R-:W-:Y:S01]  /*1b40*/  UISETP.NE.AND UP0, UPT, UR37, URZ, UPT ;  /* 0x000000ff2500728c */ /* 0x000fe2000bf05270 */
[----:B------:R-:W1:Y:S08]  /*1b50*/  S2UR UR37, SR_CgaCtaId ;  /* 0x00000000002579c3 */ /* 0x000e700000008800 */
[----:B------:R-:W-:Y:S05]  /*1b60*/  BRA.U UP0, `(.L_x_24) ;  /* 0x0000000100347547 */ /* 0x000fea000b800000 */
[----:B------:R-:W2:Y:S01]  /*1b70*/  S2R R2, SR_CgaCtaId ;  /* 0x0000000000027919 */ /* 0x000ea20000008800 */
[----:B------:R-:W-:-:S04]  /*1b80*/  MOV R3, 0x400 ;  /* 0x0000040000037802 */ /* 0x000fc80000000f00 */
[----:B--2---:R-:W-:Y:S02]  /*1b90*/  LEA R3, R2, R3, 0x18 ;  /* 0x0000000302037211 */ /* 0x004fe400078ec0ff */
[----:B------:R-:W-:-:S03]  /*1ba0*/  SHF.L.U32 R2, R10, 0x1f, RZ ;  /* 0x0000001f0a027819 */ /* 0x000fc600000006ff */
[----:B------:R-:W-:-:S04]  /*1bb0*/  IMAD R3, R12, 0x8, R3 ;  /* 0x000000080c037824 */ /* 0x000fc800078e0203 */
[----:B------:R-:W2:Y:S02]  /*1bc0*/  SYNCS.PHASECHK.TRANS64.TRYWAIT P0, [R3+URZ+0x2d0], R2 ;  /* 0x0002d002030075a7 */ /* 0x000ea400080011ff */
[----:B--2---:R-:W-:Y:S05]  /*1bd0*/  @!P0 BRA `(.L_x_25) ;  /* 0x00000060007c8947 */ /* 0x004fea0003800000 */
.L_x_146:
[----:B------:R-:W-:Y:S01]  /*1be0*/  VIADD R12, R12, 0x1 ;  /* 0x000000010c0c7836 */ /* 0x000fe20000000000 */
[----:B------:R2:W-:Y:S04]  /*1bf0*/  SYNCS.ARRIVE.TRANS64.A1T0 RZ, [R3+URZ+0x2c0], RZ ;  /* 0x0002c0ff03ff79a7 */ /* 0x0005e800081000ff */
[----:B------:R-:W-:-:S04]  /*1c00*/  ISETP.NE.AND P0, PT, R12, 0x2, PT ;  /* 0x000000020c00780c */ /* 0x000fc80003f05270 */
[----:B------:R-:W-:Y:S02]  /*1c10*/  SEL R12, R12, RZ, P0 ;  /* 0x000000ff0c0c7207 */ /* 0x000fe40000000000 */
[----:B--2---:R-:W-:-:S04]  /*1c20*/  SEL R3, RZ, 0x1, P0 ;  /* 0x00000001ff037807 */ /* 0x004fc80000000000 */
[----:B------:R-:W-:-:S07]  /*1c30*/  LOP3.LUT R10, R10, R3, RZ, 0x3c, !PT ;  /* 0x000000030a0a7212 */ /* 0x000fce00078e3cff */
.L_x_24:
[----:B------:R-:W-:Y:S01]  /*1c40*/  UMOV UR4, 0x400 ;  /* 0x0000040000047882 */ /* 0x000fe20000000000 */
[----:B------:R-:W-:Y:S01]  /*1c50*/  LEA.HI R3, R93, R93, RZ, 0x1 ;  /* 0x0000005d5d037211 */ /* 0x000fe200078f08ff */
[----:B-1----:R-:W-:Y:S01]  /*1c60*/  ULEA UR4, UR37, UR4, 0x18 ;  /* 0x0000000425047291 */ /* 0x002fe2000f8ec0ff */
[----:B------:R-:W-:Y:S01]  /*1c70*/  SHF.L.U32 R2, R15, 0x1f, RZ ;  /* 0x0000001f0f027819 */ /* 0x000fe200000006ff */
[----:B------:R-:W-:Y:S01]  /*1c80*/  UISETP.GE.U32.AND UP0, UPT, UR15, 0x7f, UPT ;  /* 0x0000007f0f00788c */ /* 0x000fe2000bf06070 */
[----:B------:R-:W-:Y:S01]  /*1c90*/  R2UR UR35, R16 ;  /* 0x00000000102372ca */ /* 0x000fe200000e0000 */
[----:B------:R-:W-:Y:S01]  /*1ca0*/  ULEA UR8, UR13, UR4, 0x3 ;  /* 0x000000040d087291 */ /* 0x000fe2000f8e18ff */
[----:B------:R-:W-:Y:S01]  /*1cb0*/  IMAD.SHL.U32 R3, R3, 0x40, RZ ;  /* 0x0000004003037824 */ /* 0x000fe200078e00ff */
[----:B------:R-:W-:Y:S01]  /*1cc0*/  R2UR UR11, R17 ;  /* 0x00000000110b72ca */ /* 0x000fe200000e0000 */
[----:B------:R-:W-:-:S03]  /*1cd0*/  UMOV UR23, URZ ;  /* 0x000000ff00177c82 */ /* 0x000fc60008000000 */
[----:B------:R-:W-:-:S03]  /*1ce0*/  LOP3.LUT R3, R3, 0xffffff80, RZ, 0xc0, !PT ;  /* 0xffffff8003037812 */ /* 0x000fc600078ec0ff */
[----:B------:R1:W2:Y:S01]  /*1cf0*/  SYNCS.PHASECHK.TRANS64.TRYWAIT P0, [UR8+0x120], R2 ;  /* 0x00012002ff0075a7 */ /* 0x0002a20008001108 */
[----:B------:R-:W-:Y:S02]  /*1d00*/  R2UR UR9, R3 ;  /* 0x00000000030972ca */ /* 0x000fe400000e0000 */
[----:B------:R-:W-:-:S11]  /*1d10*/  R2UR UR8, R94 ;  /* 0x000000005e0872ca */ /* 0x000fd600000e0000 */
[----:B------:R-:W-:Y:S02]  /*1d20*/  ULOP3.LUT UR35, UR9, 0x40, UR35, 0xf8, !UPT ;  /* 0x0000004009237892 */ /* 0x000fe4000f8ef823 */
[----:B------:R-:W-:Y:S01]  /*1d30*/  ULEA UR11, UR8, UR11, 0x6 ;  /* 0x0000000b080b7291 */ /* 0x000fe2000f8e30ff */
[----:B------:R-:W-:Y:S11]  /*1d40*/  BRA.U !UP0, `(.L_x_26) ;  /* 0x0000000108c07547 */ /* 0x000ff6000b800000 */
[----:B------:R-:W-:Y:S01]  /*1d50*/  UMOV UR16, UR6 ;  /* 0x0000000600107c82 */ /* 0x000fe20008000000 */
[----:B------:R-:W-:Y:S01]  /*1d60*/  UMOV UR17, UR13 ;  /* 0x0000000d00117c82 */ /* 0x000fe20008000000 */
[----:B------:R-:W-:-:S05]  /*1d70*/  UMOV UR34, URZ ;  /* 0x000000ff00227c82 */ /* 0x000fca0008000000 */
.L_x_32:
[----:B------:R-:W-:Y:S01]  /*1d80*/  ULEA UR33, UR17, UR4, 0x3 ;  /* 0x0000000411217291 */ /* 0x000fe2000f8e18ff */
[----:B------:R-:W-:Y:S01]  /*1d90*/  @P5 MOV R3, 0x3000 ;  /* 0x0000300000035802 */ /* 0x000fe20000000f00 */
[----:B-12-4-:R-:W-:Y:S10]  /*1da0*/  @P0 BRA `(.L_x_27) ;  /* 0x00000000000c0947 */ /* 0x016ff40003800000 */
[----:B------:R-:W-:-:S04]  /*1db0*/  SHF.L.U32 R5, R15, 0x1f, RZ ;  /* 0x0000001f0f057819 */ /* 0x000fc800000006ff */
[----:B------:R-:W2:Y:S02]  /*1dc0*/  SYNCS.PHASECHK.TRANS64.TRYWAIT P0, [UR33+0x120], R5 ;  /* 0x00012005ff0075a7 */ /* 0x000ea40008001121 */
[----:B--2---:R-:W-:Y:S05]  /*1dd0*/  @!P0 BRA `(.L_x_28) ;  /* 0x0000006000108947 */ /* 0x004fea0003800000 */
.L_x_27:
[----:B------:R2:W-:Y:S01]  /*1de0*/  @P5 SYNCS.ARRIVE.TRANS64 RZ, [UR33], R3 ;  /* 0x00000003ffff59a7 */ /* 0x0005e20008000021 */
[----:B------:R-:W-:Y:S02]  /*1df0*/  ULOP3.LUT UR8, UR7, 0x2, URZ, 0xfc, !UPT ;  /* 0x0000000207087892 */ /* 0x000fe4000f8efcff */
[----:B------:R-:W-:Y:S02]  /*1e00*/  UIADD3 UR16, UPT, UPT, UR16, 0x1, URZ ;  /* 0x0000000110107890 */ /* 0x000fe4000fffe0ff */
[----:B------:R-:W-:Y:S02]  /*1e10*/  UISETP.NE.AND UP0, UPT, UR8, 0x2, UPT ;  /* 0x000000020800788c */ /* 0x000fe4000bf05270 */
[----:B------:R-:W-:-:S07]  /*1e20*/  UISETP.NE.AND UP2, UPT, UR16, 0x1, UPT ;  /* 0x000000011000788c */ /* 0x000fce000bf45270 */
[----:B------:R-:W-:Y:S05]  /*1e30*/  BRA.U UP0, `(.L_x_29) ;  /* 0x0000000100047547 */ /* 0x000fea000b800000 */
[----:B------:R-:W-:Y:S05]  /*1e40*/  BPT.TRAP 0x1 ;  /* 0x000000040000795c */ /* 0x000fea0000300000 */
.L_x_29:
[----:B------:R-:W-:Y:S04]  /*1e50*/  BSSY.RECONVERGENT B0, `(.L_x_30) ;  /* 0x0000003000007945 */ /* 0x000fe80003800200 */
[----:B------:R-:W-:Y:S05]  /*1e60*/  @!P4 BRA `(.L_x_31) ;  /* 0x000000000004c947 */ /* 0x000fea0003800000 */
[----:B------:R-:W-:Y:S05]  /*1e70*/  BPT.TRAP 0x1 ;  /* 0x000000040000795c */ /* 0x000fea0000300000 */
.L_x_31:
[----:B------:R-:W-:Y:S05]  /*1e80*/  BSYNC.RECONVERGENT B0 ;  /* 0x0000000000007941 */ /* 0x000fea0003800200 */
.L_x_30:
[----:B------:R-:W-:Y:S02]  /*1e90*/  UIADD3 UR13, UPT, UPT, UR17, 0x1, URZ ;  /* 0x00000001110d7890 */ /* 0x000fe4000fffe0ff */
[----:B------:R-:W-:Y:S02]  /*1ea0*/  ULEA UR32, UR17, UR4, 0xc ;  /* 0x0000000411207291 */ /* 0x000fe4000f8e60ff */
[----:B------:R-:W-:Y:S02]  /*1eb0*/  UISETP.NE.AND UP0, UPT, UR13, 0x24, UPT ;  /* 0x000000240d00788c */ /* 0x000fe4000bf05270 */
[----:B------:R-:W-:Y:S02]  /*1ec0*/  UIADD3 UR28, UP1, UPT, UR24, 0x80, URZ ;  /* 0x00000080181c7890 */ /* 0x000fe4000ff3e0ff */
[----:B------:R-:W-:Y:S02]  /*1ed0*/  USEL UR9, URZ, 0x1, UP0 ;  /* 0x00000001ff097887 */ /* 0x000fe40008000000 */
[----:B------:R-:W-:-:S02]  /*1ee0*/  USEL UR13, UR13, URZ, UP0 ;  /* 0x000000ff0d0d7287 */ /* 0x000fc40008000000 */
[----:B------:R-:W-:Y:S02]  /*1ef0*/  UIADD3 UR26, UP0, UPT, UR24, 0x180, URZ ;  /* 0x00000180181a7890 */ /* 0x000fe4000ff1e0ff */
[----:B------:R-:W-:Y:S01]  /*1f00*/  ULEA UR8, UR13, UR4, 0x3 ;  /* 0x000000040d087291 */ /* 0x000fe2000f8e18ff */
[----:B------:R-:W-:Y:S01]  /*1f10*/  LOP3.LUT R15, R15, UR9, RZ, 0x3c, !PT ;  /* 0x000000090f0f7c12 */ /* 0x000fe2000f8e3cff */
[----:B------:R-:W-:Y:S02]  /*1f20*/  ULOP3.LUT UR33, UR33, 0xfefffff8, URZ, 0xc0, !UPT ;  /* 0xfefffff821217892 */ /* 0x000fe4000f8ec0ff */
[----:B------:R-:W-:Y:S01]  /*1f30*/  UIADD3.X UR29, UPT, UPT, URZ, UR25, URZ, UP1, !UPT ;  /* 0x00000019ff1d7290 */ /* 0x000fe20008ffe4ff */
[----:B-1----:R-:W-:Y:S01]  /*1f40*/  SHF.L.U32 R2, R15, 0x1f, RZ ;  /* 0x0000001f0f027819 */ /* 0x002fe200000006ff */
[----:B------:R-:W-:Y:S02]  /*1f50*/  UIADD3 UR32, UPT, UPT, UR32, 0x2600, URZ ;  /* 0x0000260020207890 */ /* 0x000fe4000fffe0ff */
[----:B------:R-:W-:Y:S01]  /*1f60*/  UIADD3.X UR27, UPT, UPT, URZ, UR25, URZ, UP0, !UPT ;  /* 0x00000019ff1b7290 */ /* 0x000fe200087fe4ff */
[----:B------:R4:W1:Y:S01]  /*1f70*/  SYNCS.PHASECHK.TRANS64.TRYWAIT P0, [UR8+0x120], R2 ;  /* 0x00012002ff0075a7 */ /* 0x0008620008001108 */
[----:B------:R-:W-:Y:S01]  /*1f80*/  ULEA UR8, UR17, UR4, 0xb ;  /* 0x0000000411087291 */ /* 0x000fe2000f8e58ff */
[----:B------:R-:W-:Y:S01]  /*1f90*/  UMOV UR18, 0x0 ;  /* 0x0000000000127882 */ /* 0x000fe20000000000 */
[----:B------:R-:W-:-:S02]  /*1fa0*/  UMOV UR19, 0x10000000 ;  /* 0x1000000000137882 */ /* 0x000fc40000000000 */
[----:B------:R-:W-:Y:S01]  /*1fb0*/  UIADD3 UR8, UPT, UPT, UR8, 0x26600, URZ ;  /* 0x0002660008087890 */ /* 0x000fe2000fffe0ff */
[----:B------:R2:W-:Y:S01]  /*1fc0*/  UTMALDG.3D.2CTA [UR32], [UR28], desc[UR18] ;  /* 0x000012201c0075b4 */ /* 0x0005e20008211000 */
[----:B------:R-:W-:Y:S01]  /*1fd0*/  UMOV UR10, UR34 ;  /* 0x00000022000a7c82 */ /* 0x000fe20008000000 */
[----:B------:R-:W-:Y:S01]  /*1fe0*/  UMOV UR12, UR36 ;  /* 0x00000024000c7c82 */ /* 0x000fe20008000000 */
[----:B------:R-:W-:Y:S01]  /*1ff0*/  UMOV UR9, UR33 ;  /* 0x0000002100097c82 */ /* 0x000fe20008000000 */
[----:B------:R-:W-:Y:S01]  /*2000*/  UMOV UR23, UR5 ;  /* 0x0000000500177c82 */ /* 0x000fe20008000000 */
[----:B------:R-:W-:-:S03]  /*2010*/  UMOV UR17, UR13 ;  /* 0x0000000d00117c82 */ /* 0x000fc60008000000 */
[----:B------:R4:W-:Y:S01]  /*2020*/  UTMALDG.3D.2CTA [UR8], [UR26], desc[UR18] ;  /* 0x000012081a0075b4 */ /* 0x0009e20008211000 */
[----:B--2---:R-:W-:Y:S01]  /*2030*/  UIADD3 UR34, UPT, UPT, UR34, 0x40, URZ ;  /* 0x0000004022227890 */ /* 0x004fe2000fffe0ff */
[----:B------:R-:W-:Y:S11]  /*2040*/  BRA.U UP2, `(.L_x_32) ;  /* 0xfffffffd024c7547 */ /* 0x000ff6000b83ffff */
.L_x_26:
[----:B----4-:R-:W-:Y:S01]  /*2050*/  ULEA UR8, UR13, UR4, 0x3 ;  /* 0x000000040d087291 */ /* 0x010fe2000f8e18ff */
[----:B-1----:R-:W-:Y:S01]  /*2060*/  SHF.L.U32 R2, R15, 0x1f, RZ ;  /* 0x0000001f0f027819 */ /* 0x002fe200000006ff */
[----:B------:R-:W-:Y:S01]  /*2070*/  @!P1 SYNCS.ARRIVE.TRANS64.A1T0 RZ, [UR4+0x258], RZ ;  /* 0x000258ffffff99a7 */ /* 0x000fe20008100004 */
[----:B------:R-:W-:-:S06]  /*2080*/  UISETP.GT.AND UP0, UPT, UR22, UR21, UPT ;  /* 0x000000151600728c */ /* 0x000fcc000bf04270 */
[----:B--2---:R1:W2:Y:S03]  /*2090*/  SYNCS.PHASECHK.TRANS64.TRYWAIT P0, [UR8+0x120], R2 ;  /* 0x00012002ff0075a7 */ /* 0x0042a60008001108 */
[----:B------:R-:W-:Y:S05]  /*20a0*/  BRA.U !UP0, `(.L_x_33) ;  /* 0x0000000108c07547 */ /* 0x000fea000b800000 */
[----:B------:R-:W-:Y:S01]  /*20b0*/  UIADD3 UR26, UPT, UPT, UR14, UR23, URZ ;  /* 0x000000170e1a7290 */ /* 0x000fe2000fffe0ff */
[----:B------:R-:W-:-:S11]  /*20c0*/  UMOV UR27, UR13 ;  /* 0x0000000d001b7c82 */ /* 0x000fd60008000000 */
.L_x_39:
[----:B------:R-:W-:Y:S01]  /*20d0*/  ULEA UR17, UR27, UR4, 0x3 ;  /* 0x000000041b117291 */ /* 0x000fe2000f8e18ff */
[----:B--2---:R-:W-:Y:S01]  /*20e0*/  @P5 MOV R3, 0x3000 ;  /* 0x0000300000035802 */ /* 0x004fe20000000f00 */
[----:B-12---:R-:W-:Y:S10]  /*20f0*/  @P0 BRA `(.L_x_34) ;  /* 0x00000000000c0947 */ /* 0x006ff40003800000 */
[----:B------:R-:W-:-:S04]  /*2100*/  SHF.L.U32 R5, R15, 0x1f, RZ ;  /* 0x0000001f0f057819 */ /* 0x000fc800000006ff */
[----:B------:R-:W2:Y:S02]  /*2110*/  SYNCS.PHASECHK.TRANS64.TRYWAIT P0, [UR17+0x120], R5 ;  /* 0x00012005ff0075a7 */ /* 0x000ea40008001111 */
[----:B--2---:R-:W-:Y:S05]  /*2120*/  @!P0 BRA `(.L_x_35) ;  /* 0x0000005c00548947 */ /* 0x004fea0003800000 */
.L_x_34:
[----:B------:R2:W-:Y:S01]  /*2130*/  @P5 SYNCS.ARRIVE.TRANS64 RZ, [UR17], R3 ;  /* 0x00000003ffff59a7 */ /* 0x0005e20008000011 */
[----:B------:R-:W-:-:S04]  /*2140*/  ULOP3.LUT UR8, UR7, 0x2, URZ, 0xfc, !UPT ;  /* 0x0000000207087892 */ /* 0x000fc8000f8efcff */
[----:B------:R-:W-:-:S09]  /*2150*/  UISETP.NE.AND UP0, UPT, UR8, 0x2, UPT ;  /* 0x000000020800788c */ /* 0x000fd2000bf05270 */
[----:B------:R-:W-:Y:S05]  /*2160*/  BRA.U UP0, `(.L_x_36) ;  /* 0x0000000100047547 */ /* 0x000fea000b800000 */
[----:B------:R-:W-:Y:S05]  /*2170*/  BPT.TRAP 0x1 ;  /* 0x000000040000795c */ /* 0x000fea0000300000 */
.L_x_36:
[----:B------:R-:W-:Y:S04]  /*2180*/  BSSY.RECONVERGENT B0, `(.L_x_37) ;  /* 0x0000003000007945 */ /* 0x000fe80003800200 */
[----:B------:R-:W-:Y:S05]  /*2190*/  @!P4 BRA `(.L_x_38) ;  /* 0x000000000004c947 */ /* 0x000fea0003800000 */
[----:B------:R-:W-:Y:S05]  /*21a0*/  BPT.TRAP 0x1 ;  /* 0x000000040000795c */ /* 0x000fea0000300000 */
.L_x_38:
[----:B------:R-:W-:Y:S05]  /*21b0*/  BSYNC.RECONVERGENT B0 ;  /* 0x0000000000007941 */ /* 0x000fea0003800200 */
.L_x_37:
        /* <DEDUP_REMOVED lines=9> */
[----:B------:R-:W-:Y:S02]  /*2250*/  USHF.L.U32 UR18, UR23, 0x6, URZ ;  /* 0x0000000617127899 */ /* 0x000fe400080006ff */
[----:B------:R-:W-:Y:S01]  /*2260*/  ULOP3.LUT UR17, UR17, 0xfefffff8, URZ, 0xc0, !UPT ;  /* 0xfefffff811117892 */ /* 0x000fe2000f8ec0ff */
[----:B-1----:R-:W-:Y:S01]  /*2270*/  SHF.L.U32 R2, R15, 0x1f, RZ ;  /* 0x0000001f0f027819 */ /* 0x002fe200000006ff */
[----:B------:R-:W-:Y:S02]  /*2280*/  UIADD3 UR16, UPT, UPT, UR16, 0x2600, URZ ;  /* 0x0000260010107890 */ /* 0x000fe4000fffe0ff */
[----:B------:R-:W-:Y:S01]  /*2290*/  UIADD3.X UR33, UPT, UPT, URZ, UR25, URZ, UP1, !UPT ;  /* 0x00000019ff217290 */ /* 0x000fe20008ffe4ff */
[----:B------:R4:W1:Y:S01]  /*22a0*/  SYNCS.PHASECHK.TRANS64.TRYWAIT P0, [UR8+0x120], R2 ;  /* 0x00012002ff0075a7 */ /* 0x0008620008001108 */
[----:B------:R-:W-:-:S02]  /*22b0*/  ULEA UR8, UR27, UR4, 0xb ;  /* 0x000000041b087291 */ /* 0x000fc4000f8e58ff */
[----:B------:R-:W-:Y:S02]  /*22c0*/  UIADD3.X UR31, UPT, UPT, URZ, UR25, URZ, UP0, !UPT ;  /* 0x00000019ff1f7290 */ /* 0x000fe400087fe4ff */
[----:B------:R-:W-:Y:S01]  /*22d0*/  UIADD3 UR8, UPT, UPT, UR8, 0x26600, URZ ;  /* 0x0002660008087890 */ /* 0x000fe2000fffe0ff */
[----:B------:R-:W-:Y:S01]  /*22e0*/  UMOV UR28, 0x0 ;  /* 0x00000000001c7882 */ /* 0x000fe20000000000 */
[----:B------:R-:W-:Y:S01]  /*22f0*/  UMOV UR29, 0x10000000 ;  /* 0x10000000001d7882 */ /* 0x000fe20000000000 */
[----:B------:R-:W-:Y:S01]  /*2300*/  UMOV UR19, UR35 ;  /* 0x0000002300137c82 */ /* 0x000fe20008000000 */
[----:B------:R-:W-:Y:S01]  /*2310*/  UMOV UR20, UR36 ;  /* 0x0000002400147c82 */ /* 0x000fe20008000000 */
[----:B------:R-:W-:Y:S01]  /*2320*/  UMOV UR12, UR36 ;  /* 0x00000024000c7c82 */ /* 0x000fe20008000000 */
[----:B------:R-:W-:Y:S01]  /*2330*/  UMOV UR9, UR17 ;  /* 0x0000001100097c82 */ /* 0x000fe20008000000 */
[----:B------:R-:W-:Y:S01]  /*2340*/  UMOV UR10, UR18 ;  /* 0x00000012000a7c82 */ /* 0x000fe20008000000 */
[----:B------:R4:W-:Y:S01]  /*2350*/  UTMALDG.3D.2CTA [UR16], [UR32], desc[UR28] ;  /* 0x00001c10200075b4 */ /* 0x0009e20008211000 */
[----:B------:R-:W-:Y:S01]  /*2360*/  UIADD3 UR23, UPT, UPT, UR23, 0x1, URZ ;  /* 0x0000000117177890 */ /* 0x000fe2000fffe0ff */
[----:B------:R-:W-:-:S03]  /*2370*/  UMOV UR27, UR13 ;  /* 0x0000000d001b7c82 */ /* 0x000fc60008000000 */
[----:B------:R-:W-:Y:S01]  /*2380*/  UISETP.NE.AND UP0, UPT, UR23, UR26, UPT ;  /* 0x0000001a1700728c */ /* 0x000fe2000bf05270 */
[----:B------:R4:W-:Y:S08]  /*2390*/  UTMALDG.3D.2CTA [UR8], [UR30], desc[UR28] ;  /* 0x00001c081e0075b4 */ /* 0x0009f00008211000 */
[----:B----4-:R-:W-:Y:S05]  /*23a0*/  BRA.U UP0, `(.L_x_39) ;  /* 0xfffffffd00487547 */ /* 0x010fea000b83ffff */
.L_x_33:
[C---:B-1----:R-:W-:Y:S01]  /*23b0*/  LEA R2, R14.reuse, UR4, 0x3 ;  /* 0x000000040e027c11 */ /* 0x042fe2000f8e18ff */
[----:B------:R-:W-:Y:S01]  /*23c0*/  NOP ;  /* 0x0000000000007918 */ /* 0x000fe20000000000 */
[----:B--2---:R-:W-:Y:S02]  /*23d0*/  SHF.L.U32 R3, R13, 0x1f, RZ ;  /* 0x0000001f0d037819 */ /* 0x004fe400000006ff */
[----:B------:R-:W-:Y:S02]  /*23e0*/  LEA R4, R14, UR4, 0x4 ;  /* 0x000000040e047c11 */ /* 0x000fe4000f8e20ff */
[----:B------:R-:W1:Y:S02]  /*23f0*/  SYNCS.PHASECHK.TRANS64.TRYWAIT P0, [R2+URZ+0x260], R3 ;  /* 0x00026003020075a7 */ /* 0x000e6400080011ff */
[----:B-1----:R-:W-:Y:S05]  /*2400*/  @!P0 BRA `(.L_x_40) ;  /* 0x0000005800b48947 */ /* 0x002fea0003800000 */
.L_x_149:
[----:B------:R-:W2:Y:S01]  /*2410*/  LDS.128 R4, [R4+0x2f0] ;  /* 0x0002f00004047984 */ /* 0x000ea20000000c00 */
[----:B------:R-:W-:Y:S01]  /*2420*/  ISETP.GE.AND P0, PT, R40, 0x1, PT ;  /* 0x000000012800780c */ /* 0x000fe20003f06270 */
[----:B-1----:R-:W-:Y:S01]  /*2430*/  VIADD R2, R2, 0x270 ;  /* 0x0000027002027836 */ /* 0x002fe20000000000 */
[----:B------:R-:W-:Y:S01]  /*2440*/  @!PT LDS RZ, [RZ] ;  /* 0x00000000fffff984 */ /* 0x000fe20000000800 */
[----:B------:R-:W-:Y:S01]  /*2450*/  @!PT LDS RZ, [RZ] ;  /* 0x00000000fffff984 */ /* 0x000fe20000000800 */
[----:B------:R-:W-:Y:S01]  /*2460*/  @!PT LDS RZ, [RZ] ;  /* 0x00000000fffff984 */ /* 0x000fe20000000800 */
[----:B------:R-:W-:Y:S01]  /*2470*/  @!PT LDS RZ, [RZ] ;  /* 0x00000000fffff984 */ /* 0x000fe20000000800 */
[----:B------:R1:W-:Y:S06]  /*2480*/  MEMBAR.ALL.CTA ;  /* 0x0000000000007992 */ /* 0x0003ec0000008000 */
[----:B-1----:R-:W1:Y:S01]  /*2490*/  FENCE.VIEW.ASYNC.S ;  /* 0x00000000000073c6 */ /* 0x002e620000000000 */
[----:B------:R-:W-:-:S04]  /*24a0*/  PRMT R2, RZ, 0x654, R2 ;  /* 0x00000654ff027816 */ /* 0x000fc80000000002 */
[----:B-1----:R1:W-:Y:S01]  /*24b0*/  SYNCS.ARRIVE.TRANS64.RED.A1T0 RZ, [R2+URZ], RZ ;  /* 0x000000ff02ff79a7 */ /* 0x0023e200081004ff */
[----:B--2---:R-:W-:-:S13]  /*24c0*/  LOP3.LUT P2, RZ, R6, 0x1, RZ, 0xc0, !PT ;  /* 0x0000000106ff7812 */ /* 0x004fda000784c0ff */
[----:B------:R-:W-:Y:S01]  /*24d0*/  @P2 SHF.R.U32.HI R3, RZ, 0x10, R5 ;  /* 0x00000010ff032819 */ /* 0x000fe20000011605 */
[----:B------:R-:W-:Y:S01]  /*24e0*/  VOTEU.ANY UP0, P2 ;  /* 0x0000000000ff7886 */ /* 0x000fe20001000100 */
[----:B------:R-:W-:Y:S02]  /*24f0*/  @P2 MOV R11, R4 ;  /* 0x00000004000b2202 */ /* 0x000fe40000000f00 */
[----:B------:R-:W-:Y:S02]  /*2500*/  @P2 R2UR.BROADCAST UR8, R3 ;  /* 0x00000000030822ca */ /* 0x000fe400008e0000 */
[----:B------:R-:W-:-:S11]  /*2510*/  @P2 LOP3.LUT R8, R5, 0xffff, RZ, 0xc0, !PT ;  /* 0x0000ffff05082812 */ /* 0x000fd600078ec0ff */
[----:B------:R-:W-:Y:S01]  /*2520*/  @UP0 UMOV UR36, UR8 ;  /* 0x0000000800240c82 */ /* 0x000fe20008000000 */
[----:B-1----:R-:W-:Y:S05]  /*2530*/  @!P0 BRA `(.L_x_41) ;  /* 0x0000000000b88947 */ /* 0x002fea0003800000 */
[----:B------:R-:W3:Y:S01]  /*2540*/  LDC.64 R4, c[0x0][0xb18] ;  /* 0x0002c600ff047b82 */ /* 0x000ee20000000a00 */
[----:B------:R-:W-:-:S07]  /*2550*/  ISETP.NE.AND P3, PT, R40, 0x1, PT ;  /* 0x000000012800780c */ /* 0x000fce0003f65270 */
[----:B------:R-:W1:Y:S08]  /*2560*/  LDC.64 R6, c[0x0][0xb10] ;  /* 0x0002c400ff067b82 */ /* 0x000e700000000a00 */
[----:B------:R-:W2:Y:S08]  /*2570*/  LDC R18, c[0x0][0xb20] ;  /* 0x0002c800ff127b82 */ /* 0x000eb00000000800 */
[----:B------:R-:W4:Y:S01]  /*2580*/  LDC R20, c[0x0][0xb0c] ;  /* 0x0002c300ff147b82 */ /* 0x000f220000000800 */
[----:B---3--:R-:W-:Y:S01]  /*2590*/  IMAD.HI.U32 R19, R0, R5, RZ ;  /* 0x0000000500137227 */ /* 0x008fe200078e00ff */
[----:B------:R-:W-:-:S03]  /*25a0*/  ISETP.NE.AND P0, PT, R4, 0x1, PT ;  /* 0x000000010400780c */ /* 0x000fc60003f05270 */
[----:B------:R-:W-:-:S03]  /*25b0*/  IMAD.HI.U32 R5, R8, R5, RZ ;  /* 0x0000000508057227 */ /* 0x000fc600078e00ff */
[----:B------:R-:W3:Y:S01]  /*25c0*/  LDC.64 R2, c[0x0][0xb28] ;  /* 0x0002ca00ff027b82 */ /* 0x000ee20000000a00 */
[----:B-1----:R-:W-:-:S04]  /*25d0*/  IMAD.HI.U32 R22, R9, R6, RZ ;  /* 0x0000000609167227 */ /* 0x002fc800078e00ff */
[----:B------:R-:W-:Y:S01]  /*25e0*/  IMAD.HI.U32 R24, R11, R6, RZ ;  /* 0x000000060b187227 */ /* 0x000fe200078e00ff */
[----:B------:R-:W-:Y:S02]  /*25f0*/  SHF.R.U32.HI R22, RZ, R7, R22 ;  /* 0x00000007ff167219 */ /* 0x000fe40000011616 */
[-C--:B--2---:R-:W-:Y:S02]  /*2600*/  SHF.R.U32.HI R19, RZ, R18.reuse, R19 ;  /* 0x00000012ff137219 */ /* 0x084fe40000011613 */
[----:B------:R-:W-:Y:S02]  /*2610*/  SHF.R.U32.HI R5, RZ, R18, R5 ;  /* 0x00000012ff057219 */ /* 0x000fe40000011605 */
[----:B------:R-:W-:Y:S02]  /*2620*/  SEL R19, R0, R19, !P0 ;  /* 0x0000001300137207 */ /* 0x000fe40004000000 */
[----:B------:R-:W-:Y:S02]  /*2630*/  SHF.R.U32.HI R24, RZ, R7, R24 ;  /* 0x00000007ff187219 */ /* 0x000fe40000011618 */
[----:B----4-:R-:W-:-:S02]  /*2640*/  ISETP.NE.AND P1, PT, R20, 0x1, PT ;  /* 0x000000011400780c */ /* 0x010fc40003f25270 */
[----:B------:R-:W-:Y:S02]  /*2650*/  SEL R5, R8, R5, !P0 ;  /* 0x0000000508057207 */ /* 0x000fe40004000000 */
[----:B------:R-:W-:Y:S02]  /*2660*/  SEL R21, R9, R22, !P1 ;  /* 0x0000001609157207 */ /* 0x000fe40004800000 */
[----:B------:R-:W-:Y:S01]  /*2670*/  SEL R7, R11, R24, !P1 ;  /* 0x000000180b077207 */ /* 0x000fe20004800000 */
[----:B---3--:R-:W-:-:S04]  /*2680*/  IMAD.HI.U32 R22, R19, R2, RZ ;  /* 0x0000000213167227 */ /* 0x008fc800078e00ff */
[----:B------:R-:W-:Y:S01]  /*2690*/  IMAD.HI.U32 R6, R21, R2, RZ ;  /* 0x0000000215067227 */ /* 0x000fe200078e00ff */
[----:B------:R-:W-:-:S04]  /*26a0*/  @P3 SHF.R.U32.HI R19, RZ, R3, R22 ;  /* 0x00000003ff133219 */ /* 0x000fc80000011616 */
[----:B------:R-:W-:Y:S01]  /*26b0*/  @P3 SHF.R.U32.HI R21, RZ, R3, R6 ;  /* 0x00000003ff153219 */ /* 0x000fe20000011606 */
[----:B------:R-:W-:-:S04]  /*26c0*/  IMAD R19, R40, R19, RZ ;  /* 0x0000001328137224 */ /* 0x000fc800078e02ff */
[----:B------:R-:W-:Y:S01]  /*26d0*/  IMAD R6, R40, R21, RZ ;  /* 0x0000001528067224 */ /* 0x000fe200078e02ff */
[C---:B------:R-:W-:Y:S02]  /*26e0*/  ISETP.GE.AND P0, PT, R5.reuse, R19, PT ;  /* 0x000000130500720c */ /* 0x040fe40003f06270 */
[----:B------:R-:W-:Y:S02]  /*26f0*/  IADD3 R19, PT, PT, -R5, RZ, RZ ;  /* 0x000000ff05137210 */ /* 0x000fe40007ffe1ff */
[----:B------:R-:W-:Y:S01]  /*2700*/  ISETP.GE.OR P0, PT, R7, R6, P0 ;  /* 0x000000060700720c */ /* 0x000fe20000706670 */
[----:B------:R-:W-:-:S04]  /*2710*/  IMAD.HI.U32 R6, R5, R2, RZ ;  /* 0x0000000205067227 */ /* 0x000fc800078e00ff */
[----:B------:R-:W-:Y:S01]  /*2720*/  IMAD R8, R4, R19, R8 ;  /* 0x0000001304087224 */ /* 0x000fe200078e0208 */
[----:B------:R-:W-:-:S04]  /*2730*/  SHF.R.U32.HI R6, RZ, R3, R6 ;  /* 0x00000003ff067219 */ /* 0x000fc80000011606 */
[----:B------:R-:W-:-:S03]  /*2740*/  SEL R6, R5, R6, !P3 ;  /* 0x0000000605067207 */ /* 0x000fc60005800000 */
[----:B------:R-:W-:-:S04]  /*2750*/  @!P0 IMAD.HI.U32 R18, R7, R2, RZ ;  /* 0x0000000207128227 */ /* 0x000fc800078e00ff */
[----:B------:R-:W-:Y:S01]  /*2760*/  IMAD.MOV R2, RZ, RZ, -R6 ;  /* 0x000000ffff027224 */ /* 0x000fe200078e0a06 */
[----:B------:R-:W-:-:S03]  /*2770*/  @!P0 SHF.R.U32.HI R18, RZ, R3, R18 ;  /* 0x00000003ff128219 */ /* 0x000fc60000011612 */
[----:B------:R-:W-:Y:S01]  /*2780*/  IMAD R2, R40, R2, R5 ;  /* 0x0000000228027224 */ /* 0x000fe200078e0205 */
        /* <DEDUP_REMOVED lines=9> */
.L_x_41:
[----:B------:R-:W1:Y:S02]  /*2820*/  LDCU UR8, c[0x0][0xb30] ;  /* 0x00016600ff0877ac */ /* 0x000e640008000800 */
[----:B-1----:R-:W-:-:S09]  /*2830*/  UISETP.NE.AND UP0, UPT, UR8, 0x1, UPT ;  /* 0x000000010800788c */ /* 0x002fd2000bf05270 */
[----:B------:R-:W-:Y:S05]  /*2840*/  BRA.U UP0, `(.L_x_42) ;  /* 0x0000000100407547 */ /* 0x000fea000b800000 */
[----:B------:R-:W1:Y:S08]  /*2850*/  LDC.64 R4, c[0x0][0xb10] ;  /* 0x0002c400ff047b82 */ /* 0x000e700000000a00 */
[----:B------:R-:W2:Y:S08]  /*2860*/  LDC.64 R2, c[0x0][0xb18] ;  /* 0x0002c600ff027b82 */ /* 0x000eb00000000a00 */
[----:B------:R-:W4:Y:S08]  /*2870*/  LDC R6, c[0x0][0xb20] ;  /* 0x0002c800ff067b82 */ /* 0x000f300000000800 */
[----:B------:R-:W3:Y:S01]  /*2880*/  LDC R18, c[0x0][0xb0c] ;  /* 0x0002c300ff127b82 */ /* 0x000ee20000000800 */
[----:B-1----:R-:W-:-:S05]  /*2890*/  IMAD.HI.U32 R4, R11, R4, RZ ;  /* 0x000000040b047227 */ /* 0x002fca00078e00ff */
[----:B------:R-:W-:Y:S01]  /*28a0*/  SHF.R.U32.HI R4, RZ, R5, R4 ;  /* 0x00000005ff047219 */ /* 0x000fe20000011604 */
[----:B--2---:R-:W-:Y:S01]  /*28b0*/  IMAD.HI.U32 R3, R8, R3, RZ ;  /* 0x0000000308037227 */ /* 0x004fe200078e00ff */
[----:B------:R-:W-:-:S04]  /*28c0*/  ISETP.NE.AND P0, PT, R2, 0x1, PT ;  /* 0x000000010200780c */ /* 0x000fc80003f05270 */
[----:B----4-:R-:W-:-:S04]  /*28d0*/  SHF.R.U32.HI R3, RZ, R6, R3 ;  /* 0x00000006ff037219 */ /* 0x010fc80000011603 */
[----:B------:R-:W-:Y:S02]  /*28e0*/  SEL R3, R8, R3, !P0 ;  /* 0x0000000308037207 */ /* 0x000fe40004000000 */
[----:B---3--:R-:W-:-:S04]  /*28f0*/  ISETP.NE.AND P1, PT, R18, 0x1, PT ;  /* 0x000000011200780c */ /* 0x008fc80003f25270 */
[----:B------:R-:W-:-:S05]  /*2900*/  SEL R4, R11, R4, !P1 ;  /* 0x000000040b047207 */ /* 0x000fca0004800000 */
[----:B------:R-:W-:Y:S02]  /*2910*/  IMAD.IADD R5, R3, 0x1, -R4 ;  /* 0x0000000103057824 */ /* 0x000fe400078e0a04 */
[----:B------:R-:W-:Y:S02]  /*2920*/  IMAD.IADD R3, R4, 0x1, -R3 ;  /* 0x0000000104037824 */ /* 0x000fe400078e0a03 */
[----:B------:R-:W-:Y:S02]  /*2930*/  IMAD R11, R5, R18, R11 ;  /* 0x00000012050b7224 */ /* 0x000fe400078e020b */
[----:B------:R-:W-:-:S07]  /*2940*/  IMAD R8, R3, R2, R8 ;  /* 0x0000000203087224 */ /* 0x000fce00078e0208 */
.L_x_42:
[----:B------:R-:W-:Y:S01]  /*2950*/  VIADD R14, R14, 0x1 ;  /* 0x000000010e0e7836 */ /* 0x000fe20000000000 */
[----:B------:R-:W-:Y:S01]  /*2960*/  PLOP3.LUT P1, PT, PT, PT, PT, 0x80, 0x8 ;  /* 0x000000000008781c */ /* 0x000fe20003f2f070 */
[----:B------:R-:W-:Y:S02]  /*2970*/  IMAD.IADD R93, R11, 0x1, R92 ;  /* 0x000000010b5d7824 */ /* 0x000fe400078e025c */
[----:B------:R-:W-:Y:S01]  /*2980*/  IMAD.IADD R94, R8, 0x1, R81 ;  /* 0x00000001085e7824 */ /* 0x000fe200078e0251 */
[----:B------:R-:W-:-:S04]  /*2990*/  ISETP.NE.AND P0, PT, R14, 0x2, PT ;  /* 0x000000020e00780c */ /* 0x000fc80003f05270 */
[----:B------:R-:W-:Y:S02]  /*29a0*/  SEL R2, RZ, 0x1, P0 ;  /* 0x00000001ff027807 */ /* 0x000fe40000000000 */
[----:B------:R-:W-:Y:S02]  /*29b0*/  SEL R14, R14, RZ, P0 ;  /* 0x000000ff0e0e7207 */ /* 0x000fe40000000000 */
[----:B------:R-:W-:Y:S01]  /*29c0*/  LOP3.LUT R13, R13, R2, RZ, 0x3c, !PT ;  /* 0x000000020d0d7212 */ /* 0x000fe200078e3cff */
[----:B------:R-:W-:Y:S06]  /*29d0*/  @P2 BRA `(.L_x_43) ;  /* 0xfffffff000582947 */ /* 0x000fec000383ffff */
[----:B------:R-:W-:Y:S01]  /*29e0*/  UIADD3 UR4, UPT, UPT, UR4, 0x120, URZ ;  /* 0x0000012004047890 */ /* 0x000fe2000fffe0ff */
[----:B------:R-:W-:-:S03]  /*29f0*/  SHF.L.U32 R3, R15, 0x1f, RZ ;  /* 0x0000001f0f037819 */ /* 0x000fc600000006ff */
[----:B------:R-:W-:-:S09]  /*2a00*/  ULEA UR5, UR13, UR4, 0x3 ;  /* 0x000000040d057291 */ /* 0x000fd2000f8e18ff */
[----:B------:R-:W1:Y:S02]  /*2a10*/  SYNCS.PHASECHK.TRANS64.TRYWAIT P0, [UR5], R3 ;  /* 0x00000003ff0075a7 */ /* 0x000e640008001105 */
[----:B-1----:R-:W-:Y:S05]  /*2a20*/  @!P0 BRA `(.L_x_44) ;  /* 0x0000005400408947 */ /* 0x002fea0003800000 */
.L_x_151:
[----:B------:R-:W-:-:S04]  /*2a30*/  UIADD3 UR6, UPT, UPT, UR13, 0x1, URZ ;  /* 0x000000010d067890 */ /* 0x000fc8000fffe0ff */
[----:B------:R-:W-:-:S04]  /*2a40*/  UISETP.NE.AND UP0, UPT, UR6, 0x24, UPT ;  /* 0x000000240600788c */ /* 0x000fc8000bf05270 */
[----:B------:R-:W-:Y:S02]  /*2a50*/  USEL UR7, URZ, 0x1, UP0 ;  /* 0x00000001ff077887 */ /* 0x000fe40008000000 */
[----:B------:R-:W-:-:S04]  /*2a60*/  USEL UR6, UR6, URZ, UP0 ;  /* 0x000000ff06067287 */ /* 0x000fc80008000000 */
[----:B------:R-:W-:Y:S01]  /*2a70*/  ULEA UR5, UR6, UR4, 0x3 ;  /* 0x0000000406057291 */ /* 0x000fe2000f8e18ff */
[----:B------:R-:W-:-:S04]  /*2a80*/  LOP3.LUT R2, R15, UR7, RZ, 0x3c, !PT ;  /* 0x000000070f027c12 */ /* 0x000fc8000f8e3cff */
[----:B-1----:R-:W-:-:S04]  /*2a90*/  SHF.L.U32 R3, R2, 0x1f, RZ ;  /* 0x0000001f02037819 */ /* 0x002fc800000006ff */
[----:B------:R-:W1:Y:S02]  /*2aa0*/  SYNCS.PHASECHK.TRANS64.TRYWAIT P0, [UR5], R3 ;  /* 0x00000003ff0075a7 */ /* 0x000e640008001105 */
[----:B-1----:R-:W-:Y:S05]  /*2ab0*/  @!P0 BRA `(.L_x_45) ;  /* 0x0000005400348947 */ /* 0x002fea0003800000 */
.L_x_153:
        /* <DEDUP_REMOVED lines=9> */
.L_x_155:
        /* <DEDUP_REMOVED lines=9> */
.L_x_157:
        /* <DEDUP_REMOVED lines=9> */
.L_x_159:
        /* <DEDUP_REMOVED lines=9> */
.L_x_161:
        /* <DEDUP_REMOVED lines=9> */
.L_x_163:
        /* <DEDUP_REMOVED lines=9> */
.L_x_165:
        /* <DEDUP_REMOVED lines=9> */
.L_x_167:
        /* <DEDUP_REMOVED lines=9> */
.L_x_169:
        /* <DEDUP_REMOVED lines=9> */
.L_x_171:
        /* <DEDUP_REMOVED lines=9> */
.L_x_173:
        /* <DEDUP_REMOVED lines=9> */
.L_x_175:
        /* <DEDUP_REMOVED lines=9> */
.L_x_177:
        /* <DEDUP_REMOVED lines=9> */
.L_x_179:
        /* <DEDUP_REMOVED lines=9> */
.L_x_181:
        /* <DEDUP_REMOVED lines=9> */
.L_x_183:
        /* <DEDUP_REMOVED lines=9> */
.L_x_185:
        /* <DEDUP_REMOVED lines=9> */
.L_x_187:
        /* <DEDUP_REMOVED lines=9> */
.L_x_189:
        /* <DEDUP_REMOVED lines=9> */
.L_x_191:
        /* <DEDUP_REMOVED lines=9> */
.L_x_193:
        /* <DEDUP_REMOVED lines=9> */
.L_x_195:
        /* <DEDUP_REMOVED lines=9> */
.L_x_197:
        /* <DEDUP_REMOVED lines=9> */
.L_x_199:
        /* <DEDUP_REMOVED lines=9> */
.L_x_201:
        /* <DEDUP_REMOVED lines=9> */
.L_x_203:
        /* <DEDUP_REMOVED lines=9> */
.L_x_205:
        /* <DEDUP_REMOVED lines=9> */
.L_x_207:
        /* <DEDUP_REMOVED lines=9> */
.L_x_209:
        /* <DEDUP_REMOVED lines=9> */
.L_x_211:
        /* <DEDUP_REMOVED lines=9> */
.L_x_213:
        /* <DEDUP_REMOVED lines=9> */
.L_x_215:
        /* <DEDUP_REMOVED lines=9> */
.L_x_217:
        /* <DEDUP_REMOVED lines=9> */
.L_x_219:
[----:B------:R-:W-:-:S04]  /*3d50*/  UIADD3 UR6, UPT, UPT, UR6, 0x1, URZ ;  /* 0x0000000106067890 */ /* 0x000fc8000fffe0ff */
[----:B------:R-:W-:-:S04]  /*3d60*/  UISETP.NE.AND UP0, UPT, UR6, 0x24, UPT ;  /* 0x000000240600788c */ /* 0x000fc8000bf05270 */
[----:B------:R-:W-:Y:S02]  /*3d70*/  USEL UR5, URZ, 0x1, UP0 ;  /* 0x00000001ff057887 */ /* 0x000fe40008000000 */
[----:B------:R-:W-:-:S04]  /*3d80*/  USEL UR6, UR6, URZ, UP0 ;  /* 0x000000ff06067287 */ /* 0x000fc80008000000 */
[----:B------:R-:W-:Y:S01]  /*3d90*/  ULEA UR6, UR6, UR4, 0x3 ;  /* 0x0000000406067291 */ /* 0x000fe2000f8e18ff */
[----:B-1----:R-:W-:-:S04]  /*3da0*/  LOP3.LUT R3, R2, UR5, RZ, 0x3c, !PT ;  /* 0x0000000502037c12 */ /* 0x002fc8000f8e3cff */
[----:B------:R-:W-:Y:S01]  /*3db0*/  SHF.L.U32 R3, R3, 0x1f, RZ ;  /* 0x0000001f03037819 */ /* 0x000fe200000006ff */
[----:B---3--:R-:W-:-:S07]  /*3dc0*/  IMAD.U32 R0, RZ, RZ, UR6 ;  /* 0x00000006ff007e24 */ /* 0x008fce000f8e00ff */
.L_x_79:
[----:B-1----:R1:W2:Y:S02]  /*3dd0*/  SYNCS.PHASECHK.TRANS64.TRYWAIT P0, [R0+URZ], R3 ;  /* 0x00000003000075a7 */ /* 0x0022a400080011ff */
[----:B--2---:R-:W-:Y:S05]  /*3de0*/  @!P0 NANOSLEEP.SYNCS 0x989680 ;  /* 0x009896800000895d */ /* 0x004fea0003900000 */
[----:B------:R-:W2:Y:S02]  /*3df0*/  @!P0 SYNCS.PHASECHK.TRANS64 P0, [R0+URZ], R3 ;  /* 0x00000003000085a7 */ /* 0x000ea400080010ff */
[----:B--2---:R-:W-:Y:S05]  /*3e00*/  @P0 EXIT ;  /* 0x000000000000094d */ /* 0x004fea0003800000 */
[----:B------:R-:W-:Y:S05]  /*3e10*/  BRA `(.L_x_79) ;  /* 0xfffffffc00ec7947 */ /* 0x000fea000383ffff */
.L_x_23:
[----:B------:R-:W-:-:S04]  /*3e20*/  UISETP.NE.AND UP1, UPT, UR37, URZ, UPT ;  /* 0x000000ff2500728c */ /* 0x000fc8000bf25270 */
[----:B------:R-:W-:-:S09]  /*3e30*/  UISETP.NE.OR UP1, UPT, UR10, 0x1, UP1 ;  /* 0x000000010a00788c */ /* 0x000fd20008f25670 */
[----:B------:R-:W-:Y:S05]  /*3e40*/  BRA.U UP1, `(.L_x_80) ;  /* 0x00000005014c7547 */ /* 0x000fea000b800000 */
[----:B------:R-:W-:Y:S01]  /*3e50*/  HFMA2 R11, -RZ, RZ, 0, 0 ;  /* 0x00000000ff0b7431 */ /* 0x000fe200000001ff */
[----:B------:R-:W-:Y:S01]  /*3e60*/  ISETP.GE.U32.AND P2, PT, R10, 0x2, PT ;  /* 0x000000020a00780c */ /* 0x000fe20003f46070 */
[----:B------:R-:W-:Y:S01]  /*3e70*/  IMAD.MOV.U32 R12, RZ, RZ, 0x1 ;  /* 0x00000001ff0c7424 */ /* 0x000fe200078e00ff */
[----:B------:R-:W-:Y:S01]  /*3e80*/  CS2R R8, SRZ ;  /* 0x0000000000087805 */ /* 0x000fe2000001ff00 */
[----:B------:R-:W-:Y:S01]  /*3e90*/  IMAD.MOV.U32 R3, RZ, RZ, RZ ;  /* 0x000000ffff037224 */ /* 0x000fe200078e00ff */
[----:B------:R-:W-:Y:S01]  /*3ea0*/  UMOV UR4, 0x400 ;  /* 0x0000040000047882 */ /* 0x000fe20000000000 */
[----:B------:R-:W-:Y:S01]  /*3eb0*/  UMOV UR6, URZ ;  /* 0x000000ff00067c82 */ /* 0x000fe20008000000 */
[----:B------:R-:W-:-:S12]  /*3ec0*/  ULEA UR37, UR37, UR4, 0x18 ;  /* 0x0000000425257291 */ /* 0x000fd8000f8ec0ff */
.L_x_84:
[----:B------:R-:W-:Y:S02]  /*3ed0*/  LEA R0, R3, UR37, 0x3 ;  /* 0x0000002503007c11 */ /* 0x000fe4000f8e18ff */
[----:B------:R-:W-:-:S03]  /*3ee0*/  SHF.L.U32 R5, R8, 0x1f, RZ ;  /* 0x0000001f08057819 */ /* 0x000fc600000006ff */
[----:B------:R-:W-:Y:S01]  /*3ef0*/  VIADD R4, R0, 0x2d0 ;  /* 0x000002d000047836 */ /* 0x000fe20000000000 */
[----:B------:R-:W1:Y:S02]  /*3f00*/  SYNCS.PHASECHK.TRANS64.TRYWAIT P0, [R0+URZ+0x2c0], R5 ;  /* 0x0002c005000075a7 */ /* 0x000e6400080011ff */
[----:B-1----:R-:W-:Y:S05]  /*3f10*/  @!P0 BRA `(.L_x_81) ;  /* 0x0000004c004c8947 */ /* 0x002fea0003800000 */
.L_x_220:
[----:B------:R-:W-:Y:S01]  /*3f20*/  ULEA UR5, UR6, UR37, 0x3 ;  /* 0x0000002506057291 */ /* 0x000fe2000f8e18ff */
[----:B------:R-:W-:Y:S01]  /*3f30*/  PRMT R4, RZ, 0x654, R4 ;  /* 0x00000654ff047816 */ /* 0x000fe20000000004 */
[----:B-1----:R-:W-:Y:S01]  /*3f40*/  @!P2 IMAD.MOV.U32 R5, RZ, RZ, 0x10 ;  /* 0x00000010ff05a424 */ /* 0x002fe200078e00ff */
[----:B------:R-:W-:Y:S01]  /*3f50*/  SHF.L.U32 R7, R12, 0x1f, RZ ;  /* 0x0000001f0c077819 */ /* 0x000fe200000006ff */
[----:B------:R-:W-:Y:S01]  /*3f60*/  UIADD3 UR4, UPT, UPT, UR5, 0x260, URZ ;  /* 0x0000026005047890 */ /* 0x000fe2000fffe0ff */
[----:B------:R1:W-:Y:S05]  /*3f70*/  SYNCS.ARRIVE.TRANS64.RED.A1T0 RZ, [R4+URZ], RZ ;  /* 0x000000ff04ff79a7 */ /* 0x0003ea00081004ff */
[----:B------:R-:W-:Y:S01]  /*3f80*/  IMAD.U32 R13, RZ, RZ, UR4 ;  /* 0x00000004ff0d7e24 */ /* 0x000fe2000f8e00ff */
[----:B------:R-:W2:Y:S04]  /*3f90*/  SYNCS.PHASECHK.TRANS64.TRYWAIT P0, [UR5+0x270], R7 ;  /* 0x00027007ff0075a7 */ /* 0x000ea80008001105 */
[----:B------:R-:W-:Y:S01]  /*3fa0*/  PRMT R13, R10, 0x654, R13 ;  /* 0x000006540a0d7816 */ /* 0x000fe2000000000d */
[----:B-12---:R-:W-:Y:S06]  /*3fb0*/  @!P0 BRA `(.L_x_82) ;  /* 0x0000004c00388947 */ /* 0x006fec0003800000 */
.L_x_222:
[----:B------:R-:W-:Y:S01]  /*3fc0*/  ULEA UR4, UR6, UR37, 0x4 ;  /* 0x0000002506047291 */ /* 0x000fe2000f8e20ff */
[----:B------:R-:W-:Y:S01]  /*3fd0*/  SEL R2, R13, R2, !P2 ;  /* 0x000000020d027207 */ /* 0x000fe20005000000 */
[----:B------:R-:W-:Y:S01]  /*3fe0*/  UIADD3 UR5, UPT, UPT, UR5, 0x260, URZ ;  /* 0x0000026005057890 */ /* 0x000fe2000fffe0ff */
[----:B-1----:R-:W-:Y:S01]  /*3ff0*/  LEA R0, R11, UR37, 0x3 ;  /* 0x000000250b007c11 */ /* 0x002fe2000f8e18ff */
[----:B------:R-:W-:Y:S01]  /*4000*/  UIADD3 UR4, UPT, UPT, UR4, 0x2f0, URZ ;  /* 0x000002f004047890 */ /* 0x000fe2000fffe0ff */
[----:B------:R1:W-:Y:S01]  /*4010*/  @!P2 SYNCS.ARRIVE.TRANS64.RED RZ, [R2+URZ], R5 ;  /* 0x0000000502ffa9a7 */ /* 0x0003e200080004ff */
[----:B------:R-:W-:Y:S01]  /*4020*/  UIADD3 UR6, UPT, UPT, UR6, 0x1, URZ ;  /* 0x0000000106067890 */ /* 0x000fe2000fffe0ff */
[----:B------:R-:W-:-:S03]  /*4030*/  VIADD R3, R3, 0x1 ;  /* 0x0000000103037836 */ /* 0x000fc60000000000 */
[----:B------:R-:W-:Y:S02]  /*4040*/  UISETP.NE.AND UP0, UPT, UR6, 0x2, UPT ;  /* 0x000000020600788c */ /* 0x000fe4000bf05270 */
[----:B------:R-:W-:Y:S01]  /*4050*/  ISETP.NE.AND P0, PT, R3, 0x2, PT ;  /* 0x000000020300780c */ /* 0x000fe20003f05270 */
[----:B------:R-:W-:Y:S06]  /*4060*/  UGETNEXTWORKID.BROADCAST [UR4], [UR5] ;  /* 0x00000000040073ca */ /* 0x000fec0008000100 */
[----:B------:R-:W-:Y:S02]  /*4070*/  USEL UR4, URZ, 0x1, UP0 ;  /* 0x00000001ff047887 */ /* 0x000fe40008000000 */
[----:B------:R-:W-:-:S04]  /*4080*/  USEL UR6, UR6, URZ, UP0 ;  /* 0x000000ff06067287 */ /* 0x000fc80008000000 */
[----:B------:R-:W-:Y:S02]  /*4090*/  LOP3.LUT R12, R12, UR4, RZ, 0x3c, !PT ;  /* 0x000000040c0c7c12 */ /* 0x000fe4000f8e3cff */
[----:B-1----:R-:W-:-:S04]  /*40a0*/  SHF.L.U32 R5, R9, 0x1f, RZ ;  /* 0x0000001f09057819 */ /* 0x002fc800000006ff */
[----:B------:R-:W1:Y:S02]  /*40b0*/  SYNCS.PHASECHK.TRANS64.TRYWAIT P1, [R0+URZ+0x260], R5 ;  /* 0x00026005000075a7 */ /* 0x000e6400080211ff */
[----:B-1----:R-:W-:Y:S05]  /*40c0*/  @!P1 BRA `(.L_x_83) ;  /* 0x0000004c000c9947 */ /* 0x002fea0003800000 */
.L_x_223:
[----:B------:R-:W-:Y:S01]  /*40d0*/  LEA R4, R11, UR37, 0x4 ;  /* 0x000000250b047c11 */ /* 0x000fe2000f8e20ff */
[----:B-1----:R-:W-:Y:S01]  /*40e0*/  VIADD R0, R0, 0x270 ;  /* 0x0000027000007836 */ /* 0x002fe20000000000 */
[----:B------:R-:W-:Y:S01]  /*40f0*/  SEL R3, R3, RZ, P0 ;  /* 0x000000ff03037207 */ /* 0x000fe20000000000 */
[----:B------:R-:W-:-:S03]  /*4100*/  VIADD R11, R11, 0x1 ;  /* 0x000000010b0b7836 */ /* 0x000fc60000000000 */
[----:B------:R-:W1:Y:S01]  /*4110*/  LDS.128 R4, [R4+0x2f0] ;  /* 0x0002f00004047984 */ /* 0x000e620000000c00 */
[----:B------:R-:W-:Y:S02]  /*4120*/  PRMT R0, RZ, 0x654, R0 ;  /* 0x00000654ff007816 */ /* 0x000fe40000000000 */
[C---:B------:R-:W-:Y:S01]  /*4130*/  ISETP.NE.AND P1, PT, R11.reuse, 0x2, PT ;  /* 0x000000020b00780c */ /* 0x040fe20003f25270 */
[----:B------:R-:W-:Y:S01]  /*4140*/  @!PT LDS RZ, [RZ] ;  /* 0x00000000fffff984 */ /* 0x000fe20000000800 */
[----:B------:R-:W-:Y:S01]  /*4150*/  @!PT LDS RZ, [RZ] ;  /* 0x00000000fffff984 */ /* 0x000fe20000000800 */
[----:B------:R-:W-:Y:S01]  /*4160*/  @!PT LDS RZ, [RZ] ;  /* 0x00000000fffff984 */ /* 0x000fe20000000800 */
[----:B------:R-:W-:Y:S01]  /*4170*/  @!PT LDS RZ, [RZ] ;  /* 0x00000000fffff984 */ /* 0x000fe20000000800 */
[----:B------:R2:W-:Y:S06]  /*4180*/  MEMBAR.ALL.CTA ;  /* 0x0000000000007992 */ /* 0x0005ec0000008000 */
[----:B--2---:R-:W2:Y:S01]  /*4190*/  FENCE.VIEW.ASYNC.S ;  /* 0x00000000000073c6 */ /* 0x004ea20000000000 */
[----:B------:R-:W-:Y:S01]  /*41a0*/  SEL R11, R11, RZ, P1 ;  /* 0x000000ff0b0b7207 */ /* 0x000fe20000800000 */
[----:B--2---:R2:W-:Y:S01]  /*41b0*/  SYNCS.ARRIVE.TRANS64.RED.A1T0 RZ, [R0+URZ], RZ ;  /* 0x000000ff00ff79a7 */ /* 0x0045e200081004ff */
[----:B-1----:R-:W-:-:S02]  /*41c0*/  LOP3.LUT P3, RZ, R6, 0x1, RZ, 0xc0, !PT ;  /* 0x0000000106ff7812 */ /* 0x002fc4000786c0ff */
[----:B------:R-:W-:-:S04]  /*41d0*/  SEL R5, RZ, 0x1, P0 ;  /* 0x00000001ff057807 */ /* 0x000fc80000000000 */
[----:B------:R-:W-:Y:S02]  /*41e0*/  LOP3.LUT R8, R8, R5, RZ, 0x3c, !PT ;  /* 0x0000000508087212 */ /* 0x000fe400078e3cff */
[----:B--2---:R-:W-:-:S04]  /*41f0*/  SEL R0, RZ, 0x1, P1 ;  /* 0x00000001ff007807 */ /* 0x004fc80000800000 */
[----:B------:R-:W-:Y:S01]  /*4200*/  LOP3.LUT R9, R9, R0, RZ, 0x3c, !PT ;  /* 0x0000000009097212 */ /* 0x000fe200078e3cff */
[----:B------:R-:W-:Y:S06]  /*4210*/  @P3 BRA `(.L_x_84) ;  /* 0xfffffffc002c3947 */ /* 0x000fec000383ffff */
[----:B------:R-:W-:Y:S01]  /*4220*/  ULEA UR5, UR6, UR37, 0x3 ;  /* 0x0000002506057291 */ /* 0x000fe2000f8e18ff */
[----:B------:R-:W-:-:S08]  /*4230*/  SHF.L.U32 R3, R12, 0x1f, RZ ;  /* 0x0000001f0c037819 */ /* 0x000fd000000006ff */
[----:B------:R-:W1:Y:S02]  /*4240*/  SYNCS.PHASECHK.TRANS64 P0, [UR5+0x270], R3 ;  /* 0x00027003ff0075a7 */ /* 0x000e640008001005 */
[----:B-1----:R-:W-:Y:S05]  /*4250*/  @P0 BRA `(.L_x_85) ;  /* 0x0000000000080947 */ /* 0x002fea0003800000 */
[----:B------:R-:W1:Y:S02]  /*4260*/  SYNCS.PHASECHK.TRANS64.TRYWAIT P0, [UR5+0x270], R3 ;  /* 0x00027003ff0075a7 */ /* 0x000e640008001105 */
[----:B-1----:R-:W-:Y:S05]  /*4270*/  @!P0 BRA `(.L_x_86) ;  /* 0x0000004800b48947 */ /* 0x002fea0003800000 */
.L_x_85:
[----:B------:R-:W-:-:S04]  /*4280*/  UIADD3 UR4, UPT, UPT, UR6, 0x1, URZ ;  /* 0x0000000106047890 */ /* 0x000fc8000fffe0ff */
[----:B------:R-:W-:-:S04]  /*4290*/  UISETP.NE.AND UP0, UPT, UR4, 0x2, UPT ;  /* 0x000000020400788c */ /* 0x000fc8000bf05270 */
[----:B------:R-:W-:Y:S02]  /*42a0*/  USEL UR7, URZ, 0x1, UP0 ;  /* 0x00000001ff077887 */ /* 0x000fe40008000000 */
[----:B------:R-:W-:-:S04]  /*42b0*/  USEL UR4, UR4, URZ, UP0 ;  /* 0x000000ff04047287 */ /* 0x000fc80008000000 */
[----:B------:R-:W-:Y:S01]  /*42c0*/  ULEA UR4, UR4, UR37, 0x3 ;  /* 0x0000002504047291 */ /* 0x000fe2000f8e18ff */
[----:B-1----:R-:W-:-:S04]  /*42d0*/  LOP3.LUT R3, R12, UR7, RZ, 0x3c, !PT ;  /* 0x000000070c037c12 */ /* 0x002fc8000f8e3cff */
[----:B------:R-:W-:-:S04]  /*42e0*/  SHF.L.U32 R0, R3, 0x1f, RZ ;  /* 0x0000001f03007819 */ /* 0x000fc800000006ff */
[----:B------:R-:W1:Y:S02]  /*42f0*/  SYNCS.PHASECHK.TRANS64 P0, [UR4+0x270], R0 ;  /* 0x00027000ff0075a7 */ /* 0x000e640008001004 */
[----:B-1----:R-:W-:Y:S05]  /*4300*/  @P0 EXIT ;  /* 0x000000000000094d */ /* 0x002fea0003800000 */
[----:B------:R-:W-:Y:S02]  /*4310*/  SHF.L.U32 R3, R3, 0x1f, RZ ;  /* 0x0000001f03037819 */ /* 0x000fe400000006ff */
[----:B------:R-:W-:-:S07]  /*4320*/  MOV R0, UR4 ;  /* 0x0000000400007c02 */ /* 0x000fce0008000f00 */
.L_x_87:
[----:B-1----:R1:W2:Y:S02]  /*4330*/  SYNCS.PHASECHK.TRANS64.TRYWAIT P0, [R0+URZ+0x270], R3 ;  /* 0x00027003000075a7 */ /* 0x0022a400080011ff */
[----:B--2---:R-:W-:Y:S05]  /*4340*/  @!P0 NANOSLEEP.SYNCS 0x989680 ;  /* 0x009896800000895d */ /* 0x004fea0003900000 */
[----:B------:R-:W2:Y:S02]  /*4350*/  @!P0 SYNCS.PHASECHK.TRANS64 P0, [R0+URZ+0x270], R3 ;  /* 0x00027003000085a7 */ /* 0x000ea400080010ff */
[----:B--2---:R-:W-:Y:S05]  /*4360*/  @P0 EXIT ;  /* 0x000000000000094d */ /* 0x004fea0003800000 */
[----:B------:R-:W-:Y:S05]  /*4370*/  BRA `(.L_x_87) ;  /* 0xfffffffc00ec7947 */ /* 0x000fea000383ffff */
.L_x_80:
[----:B------:R-:W-:Y:S05]  /*4380*/  BRA.U UP4, `(.L_x_88) ;  /* 0x0000001104a07547 */ /* 0x000fea000b800000 */
[----:B------:R-:W-:Y:S01]  /*4390*/  UMOV UR6, 0x40 ;  /* 0x0000004000067882 */ /* 0x000fe20000000000 */
[----:B------:R-:W-:Y:S01]  /*43a0*/  NOP ;  /* 0x0000000000007918 */ /* 0x000fe20000000000 */
[----:B------:R-:W-:Y:S01]  /*43b0*/  ULEA UR6, UR37, UR6, 0x18 ;  /* 0x0000000625067291 */ /* 0x000fe2000f8ec0ff */
[----:B------:R-:W-:Y:S02]  /*43c0*/  UMOV UR7, 0x400 ;  /* 0x0000040000077882 */ /* 0x000fe40000000000 */
[----:B------:R-:W-:-:S06]  /*43d0*/  ULEA UR37, UR37, UR7, 0x18 ;  /* 0x0000000725257291 */ /* 0x000fcc000f8ec0ff */
[----:B------:R-:W1:Y:S02]  /*43e0*/  LDS.U8 R2, [UR6+0x1c] ;  /* 0x00001c06ff027984 */ /* 0x000e640008000000 */
[----:B-1----:R-:W-:-:S13]  /*43f0*/  ISETP.NE.AND P0, PT, R2, RZ, PT ;  /* 0x000000ff0200720c */ /* 0x002fda0003f05270 */
[----:B------:R-:W-:Y:S05]  /*4400*/  @P0 BRA `(.L_x_89) ;  /* 0x0000000400080947 */ /* 0x000fea0003800000 */
[----:B------:R-:W-:Y:S02]  /*4410*/  UISETP.NE.U32.AND UP0, UPT, UR5, 0x1, UPT ;  /* 0x000000010500788c */ /* 0x000fe4000bf05070 */
[----:B------:R-:W-:-:S07]  /*4420*/  UIADD3 UR8, UPT, UPT, UR6, 0x8, URZ ;  /* 0x0000000806087890 */ /* 0x000fce000fffe0ff */
[----:B------:R-:W-:Y:S05]  /*4430*/  BRA.U !UP0, `(.L_x_90) ;  /* 0x00000001089c7547 */ /* 0x000fea000b800000 */
[----:B------:R-:W-:Y:S01]  /*4440*/  ELECT P0, URZ, PT ;  /* 0x0000000000ff782f */ /* 0x000fe20003800000 */
[----:B------:R-:W-:-:S12]  /*4450*/  BSSY B0, `(.L_x_90) ;  /* 0x0000025000007945 */ /* 0x000fd80003800000 */
[----:B------:R-:W-:Y:S05]  /*4460*/  @!P0 BRA `(.L_x_91) ;  /* 0x00000000008c8947 */ /* 0x000fea0003800000 */
[----:B------:R-:W-:-:S05]  /*4470*/  UMOV UR7, 0x10 ;  /* 0x0000001000077882 */ /* 0x000fca0000000000 */
[----:B------:R-:W-:Y:S04]  /*4480*/  DEPBAR.LE SB1, 0x36 ;  /* 0x00009d800000791a */ /* 0x000fe80000000000 */
[----:B------:R-:W1:Y:S02]  /*4490*/  UTCATOMSWS.2CTA.FIND_AND_SET.ALIGN UP1, UR7, UR7 ;  /* 0x00000007000775e3 */ /* 0x000e640008220800 */
[----:B-1----:R-:W-:Y:S01]  /*44a0*/  MOV R11, UR7 ;  /* 0x00000007000b7c02 */ /* 0x002fe20008000f00 */
[----:B------:R-:W-:Y:S06]  /*44b0*/  BRA.U UP1, `(.L_x_92) ;  /* 0x0000000101187547 */ /* 0x000fec000b800000 */
.L_x_93:
[----:B------:R-:W-:Y:S05]  /*44c0*/  NANOSLEEP 0x64 ;  /* 0x000000640000795d */ /* 0x000fea0003800000 */
[----:B------:R-:W-:-:S05]  /*44d0*/  UMOV UR7, 0x10 ;  /* 0x0000001000077882 */ /* 0x000fca0000000000 */
[----:B------:R-:W-:Y:S04]  /*44e0*/  DEPBAR.LE SB1, 0x36 ;  /* 0x00009d800000791a */ /* 0x000fe80000000000 */
[----:B------:R-:W1:Y:S02]  /*44f0*/  UTCATOMSWS.2CTA.FIND_AND_SET.ALIGN UP1, UR7, UR7 ;  /* 0x00000007000775e3 */ /* 0x000e640008220800 */
[----:B-1----:R-:W-:Y:S01]  /*4500*/  MOV R11, UR7 ;  /* 0x00000007000b7c02 */ /* 0x002fe20008000f00 */
[----:B------:R-:W-:Y:S05]  /*4510*/  BRA.U !UP1, `(.L_x_93) ;  /* 0xfffffffd09e87547 */ /* 0x000fea000b83ffff */
.L_x_92:
[----:B------:R-:W1:Y:S01]  /*4520*/  LDS R5, [UR6+0x10] ;  /* 0x00001006ff057984 */ /* 0x000e620008000800 */
[----:B------:R-:W-:Y:S01]  /*4530*/  IMAD.U32 R3, RZ, RZ, UR37 ;  /* 0x00000025ff037e24 */ /* 0x000fe2000f8e00ff */
[----:B------:R-:W-:-:S03]  /*4540*/  MOV R2, UR4 ;  /* 0x0000000400027c02 */ /* 0x000fc60008000f00 */
[----:B------:R-:W-:Y:S01]  /*4550*/  VIADD R3, R3, 0x310 ;  /* 0x0000031003037836 */ /* 0x000fe20000000000 */
[----:B-1----:R-:W-:-:S04]  /*4560*/  SHF.L.U32 R5, R5, 0x1f, RZ ;  /* 0x0000001f05057819 */ /* 0x002fc800000006ff */
[----:B------:R-:W1:Y:S02]  /*4570*/  SYNCS.PHASECHK.TRANS64.TRYWAIT P0, [UR6+0x8], R5 ;  /* 0x00000805ff0075a7 */ /* 0x000e640008001106 */
[----:B-1----:R-:W-:Y:S05]  /*4580*/  @P0 BRA `(.L_x_94) ;  /* 0x0000000000080947 */ /* 0x002fea0003800000 */
[----:B------:R-:W1:Y:S02]  /*4590*/  SYNCS.PHASECHK.TRANS64.TRYWAIT P0, [UR6+0x8], R5 ;  /* 0x00000805ff0075a7 */ /* 0x000e640008001106 */
[----:B-1----:R-:W-:Y:S05]  /*45a0*/  @!P0 BRA `(.L_x_95) ;  /* 0x0000004800008947 */ /* 0x002fea0003800000 */
.L_x_94:
[----:B-1----:R-:W-:Y:S01]  /*45b0*/  HFMA2 R4, -RZ, RZ, 0, 5.9604644775390625e-08 ;  /* 0x00000001ff047431 */ /* 0x002fe200000001ff */
[----:B------:R-:W-:Y:S01]  /*45c0*/  UPRMT UR7, UR4, 0x654, UR8 ;  /* 0x0000065404077896 */ /* 0x000fe20008000008 */
[----:B------:R-:W-:Y:S01]  /*45d0*/  IMAD.MOV.U32 R6, RZ, RZ, 0xffff ;  /* 0x0000ffffff067424 */ /* 0x000fe200078e00ff */
[----:B------:R-:W-:Y:S01]  /*45e0*/  PRMT R2, R2, 0x654, R3 ;  /* 0x0000065402027816 */ /* 0x000fe20000000003 */
[----:B------:R-:W-:Y:S02]  /*45f0*/  IMAD.MOV.U32 R5, RZ, RZ, 0x4 ;  /* 0x00000004ff057424 */ /* 0x000fe400078e00ff */
[----:B------:R-:W-:Y:S01]  /*4600*/  IMAD.SHL.U32 R9, R11, 0x20, RZ ;  /* 0x000000200b097824 */ /* 0x000fe200078e00ff */
[----:B------:R-:W-:Y:S02]  /*4610*/  MOV R3, UR7 ;  /* 0x0000000700037c02 */ /* 0x000fe40008000f00 */
[-C--:B------:R-:W-:Y:S01]  /*4620*/  SHF.L.U32 R7, R6, R11.reuse, RZ ;  /* 0x0000000b06077219 */ /* 0x080fe200000006ff */
[----:B------:R1:W-:Y:S01]  /*4630*/  SYNCS.ARRIVE.TRANS64.RED RZ, [UR7], R5 ;  /* 0x00000005ffff79a7 */ /* 0x0003e20008000407 */
[----:B------:R-:W-:Y:S01]  /*4640*/  SHF.L.U32 R6, R4, R11, RZ ;  /* 0x0000000b04067219 */ /* 0x000fe200000006ff */
[----:B------:R1:W-:Y:S04]  /*4650*/  STS [UR37+0x310], R9 ;  /* 0x00031009ff007988 */ /* 0x0003e80008000825 */
[----:B------:R1:W-:Y:S04]  /*4660*/  STAS [R2.64], R11 ;  /* 0x0000000b02007dbd */ /* 0x0003e8000c0008ff */
[----:B------:R1:W-:Y:S04]  /*4670*/  ATOMS.OR RZ, [UR6+0x14], R7 ;  /* 0x00001407ffff798c */ /* 0x0003e8000b000006 */
[----:B------:R1:W-:Y:S04]  /*4680*/  ATOMS.OR RZ, [UR6+0x18], R6 ;  /* 0x00001806ffff798c */ /* 0x0003e8000b000006 */
[----:B------:R1:W-:Y:S02]  /*4690*/  ATOMS.XOR RZ, [UR6+0x10], R4 ;  /* 0x00001004ffff798c */ /* 0x0003e4000b800006 */
.L_x_91:
[----:B------:R-:W-:Y:S05]  /*46a0*/  BSYNC B0 ;  /* 0x0000000000007941 */ /* 0x000fea0003800000 */
.L_x_90:
[----:B------:R-:W-:Y:S05]  /*46b0*/  BRA.U UP0, `(.L_x_96) ;  /* 0x00000001006c7547 */ /* 0x000fea000b800000 */
[----:B------:R-:W-:-:S03]  /*46c0*/  UMOV UR7, 0xffffffff ;  /* 0xffffffff00077882 */ /* 0x000fc60000000000 */
[----:B------:R-:W-:Y:S05]  /*46d0*/  BRA.DIV UR7, `(.L_x_97) ;  /* 0x0000004607cc7947 */ /* 0x000fea000b800000 */
[----:B------:R-:W-:-:S13]  /*46e0*/  ELECT P6, URZ, PT ;  /* 0x0000000000ff782f */ /* 0x000fda00038c0000 */
.L_x_227:
[----:B------:R-:W-:Y:S05]  /*46f0*/  @!P6 BRA `(.L_x_96) ;  /* 0x00000000005ce947 */ /* 0x000fea0003800000 */
[----:B-1----:R-:W1:Y:S02]  /*4700*/  LDS R3, [UR6+0x10] ;  /* 0x00001006ff037984 */ /* 0x002e640008000800 */
[----:B-1----:R-:W-:-:S04]  /*4710*/  SHF.L.U32 R3, R3, 0x1f, RZ ;  /* 0x0000001f03037819 */ /* 0x002fc800000006ff */
[----:B------:R-:W1:Y:S02]  /*4720*/  SYNCS.PHASECHK.TRANS64.TRYWAIT P0, [UR6+0x8], R3 ;  /* 0x00000803ff0075a7 */ /* 0x000e640008001106 */
[----:B-1----:R-:W-:Y:S05]  /*4730*/  @P0 BRA `(.L_x_98) ;  /* 0x0000000000080947 */ /* 0x002fea0003800000 */
[----:B------:R-:W1:Y:S02]  /*4740*/  SYNCS.PHASECHK.TRANS64.TRYWAIT P0, [UR6+0x8], R3 ;  /* 0x00000803ff0075a7 */ /* 0x000e640008001106 */
[----:B-1----:R-:W-:Y:S05]  /*4750*/  @!P0 BRA `(.L_x_99) ;  /* 0x0000004400cc8947 */ /* 0x002fea0003800000 */
.L_x_98:
[----:B------:R-:W2:Y:S01]  /*4760*/  LDS R5, [UR37+0x310] ;  /* 0x00031025ff057984 */ /* 0x000ea20008000800 */
[----:B-1----:R-:W-:Y:S02]  /*4770*/  HFMA2 R2, -RZ, RZ, 0, 5.9604644775390625e-08 ;  /* 0x00000001ff027431 */ /* 0x002fe400000001ff */
[----:B------:R-:W-:Y:S01]  /*4780*/  IMAD.MOV.U32 R3, RZ, RZ, 0xffff ;  /* 0x0000ffffff037424 */ /* 0x000fe200078e00ff */
[----:B------:R-:W-:Y:S01]  /*4790*/  UPRMT UR7, UR4, 0x654, UR8 ;  /* 0x0000065404077896 */ /* 0x000fe20008000008 */
[----:B--2---:R-:W-:-:S03]  /*47a0*/  IMAD.SHL.U32 R4, R5, 0x20, RZ ;  /* 0x0000002005047824 */ /* 0x004fc600078e00ff */
[-C--:B------:R-:W-:Y:S02]  /*47b0*/  SHF.L.U32 R3, R3, R5.reuse, RZ ;  /* 0x0000000503037219 */ /* 0x080fe400000006ff */
[----:B------:R-:W-:Y:S01]  /*47c0*/  SHF.L.U32 R5, R2, R5, RZ ;  /* 0x0000000502057219 */ /* 0x000fe200000006ff */
[----:B------:R2:W-:Y:S04]  /*47d0*/  STS [UR37+0x310], R4 ;  /* 0x00031004ff007988 */ /* 0x0005e80008000825 */
[----:B------:R2:W-:Y:S04]  /*47e0*/  ATOMS.OR RZ, [UR6+0x14], R3 ;  /* 0x00001403ffff798c */ /* 0x0005e8000b000006 */
[----:B------:R2:W-:Y:S01]  /*47f0*/  ATOMS.OR RZ, [UR6+0x18], R5 ;  /* 0x00001805ffff798c */ /* 0x0005e2000b000006 */
[----:B------:R-:W-:Y:S03]  /*4800*/  SYNCS.ARRIVE.TRANS64.RED.A1T0 RZ, [UR7], RZ ;  /* 0x000000ffffff79a7 */ /* 0x000fe60008100407 */
[----:B------:R2:W-:Y:S01]  /*4810*/  ATOMS.XOR RZ, [UR6+0x10], R2 ;  /* 0x00001002ffff798c */ /* 0x0005e2000b800006 */
[----:B------:R-:W-:Y:S05]  /*4820*/  BRA `(.L_x_96) ;  /* 0x0000000000107947 */ /* 0x000fea0003800000 */
.L_x_89:
[----:B------:R-:W-:-:S05]  /*4830*/  MOV R2, 0xffffffff ;  /* 0xffffffff00027802 */ /* 0x000fca0000000f00 */
[----:B------:R1:W-:Y:S02]  /*4840*/  STS [UR37+0x310], R2 ;  /* 0x00031002ff007988 */ /* 0x0003e40008000825 */
[----:B-1----:R-:W-:Y:S02]  /*4850*/  MOV R2, 0x4870 ;  /* 0x0000487000027802 */ /* 0x002fe40000000f00 */
[----:B-----5:R-:W-:Y:S05]  /*4860*/  CALL.REL.NOINC `($__internal_1_$__cuda_sm10x_tcgen05_guardrail_trap_phase_invalid_during_alloc) ;  /* 0x0000004800d47944 */ /* 0x020fea0003c00000 */
.L_x_96:
[----:B------:R-:W-:Y:S05]  /*4870*/  WARPSYNC.ALL ;  /* 0x0000000000007948 */ /* 0x000fea0003800000 */
[----:B------:R-:W3:Y:S01]  /*4880*/  S2UR UR8, SR_CgaCtaId ;  /* 0x00000000000879c3 */ /* 0x000ee20000008800 */
[----:B------:R-:W-:Y:S01]  /*4890*/  UMOV UR6, 0x400 ;  /* 0x0000040000067882 */ /* 0x000fe20000000000 */
[----:B------:R-:W-:-:S06]  /*48a0*/  NOP ;  /* 0x0000000000007918 */ /* 0x000fcc0000000000 */
[----:B------:R-:W-:Y:S06]  /*48b0*/  BAR.ARV 0x6, 0xa0 ;  /* 0x0182800000007b1d */ /* 0x000fec0000002000 */
[----:B------:R-:W-:Y:S01]  /*48c0*/  LOP3.LUT R0, R0, 0xffff, RZ, 0xc0, !PT ;  /* 0x0000ffff00007812 */ /* 0x000fe200078ec0ff */
[----:B-1----:R-:W-:Y:S01]  /*48d0*/  IMAD.MOV.U32 R9, RZ, RZ, 0x1 ;  /* 0x00000001ff097424 */ /* 0x002fe200078e00ff */
[----:B------:R-:W-:Y:S01]  /*48e0*/  LOP3.LUT R8, R8, 0xffff, RZ, 0xc0, !PT ;  /* 0x0000ffff08087812 */ /* 0x000fe200078ec0ff */
[----:B------:R-:W-:Y:S01]  /*48f0*/  UMOV UR22, URZ ;  /* 0x000000ff00167c82 */ /* 0x000fe20008000000 */
[----:B------:R-:W-:Y:S01]  /*4900*/  R2UR UR12, R0 ;  /* 0x00000000000c72ca */ /* 0x000fe200000e0000 */
[----:B------:R-:W-:Y:S01]  /*4910*/  UMOV UR21, URZ ;  /* 0x000000ff00157c82 */ /* 0x000fe20008000000 */
[----:B------:R-:W-:Y:S01]  /*4920*/  R2UR UR13, R8 ;  /* 0x00000000080d72ca */ /* 0x000fe200000e0000 */
[----:B------:R-:W-:Y:S01]  /*4930*/  IMAD.MOV.U32 R8, RZ, RZ, RZ ;  /* 0x000000ffff087224 */ /* 0x000fe200078e00ff */
[----:B------:R-:W-:Y:S01]  /*4940*/  UMOV UR20, URZ ;  /* 0x000000ff00147c82 */ /* 0x000fe20008000000 */
[----:B------:R-:W-:-:S02]  /*4950*/  UISETP.NE.AND UP2, UPT, UR5, URZ, UPT ;  /* 0x000000ff0500728c */ /* 0x000fc4000bf45270 */
[----:B---3--:R-:W-:Y:S01]  /*4960*/  ULEA UR8, UR8, UR6, 0x18 ;  /* 0x0000000608087291 */ /* 0x008fe2000f8ec0ff */
[----:B------:R-:W1:Y:S03]  /*4970*/  LDCU UR6, c[0x0][0x38c] ;  /* 0x00007180ff0677ac */ /* 0x000e660008000800 */
[----:B------:R-:W-:Y:S02]  /*4980*/  UIADD3 UR14, UPT, UPT, UR8, 0x2600, URZ ;  /* 0x00002600080e7890 */ /* 0x000fe4000fffe0ff */
[----:B------:R-:W-:-:S03]  /*4990*/  UIADD3 UR15, UPT, UPT, UR8, 0x26600, URZ ;  /* 0x00026600080f7890 */ /* 0x000fc6000fffe0ff */
[----:B--2---:R-:W2:Y:S01]  /*49a0*/  LDS R2, [UR8+0x310] ;  /* 0x00031008ff027984 */ /* 0x004ea20008000800 */
[----:B------:R-:W-:Y:S02]  /*49b0*/  USHF.R.U32.HI UR14, URZ, 0x4, UR14 ;  /* 0x00000004ff0e7899 */ /* 0x000fe4000801160e */
[----:B------:R-:W-:Y:S02]  /*49c0*/  USHF.R.U32.HI UR15, URZ, 0x4, UR15 ;  /* 0x00000004ff0f7899 */ /* 0x000fe4000801160f */
[----:B------:R-:W-:Y:S02]  /*49d0*/  ULOP3.LUT UR14, UR14, 0x3fff, URZ, 0xc0, !UPT ;  /* 0x00003fff0e0e7892 */ /* 0x000fe4000f8ec0ff */
[----:B------:R-:W-:Y:S02]  /*49e0*/  ULOP3.LUT UR15, UR15, 0x3fff, URZ, 0xc0, !UPT ;  /* 0x00003fff0f0f7892 */ /* 0x000fe4000f8ec0ff */
[----:B------:R-:W-:Y:S02]  /*49f0*/  ULOP3.LUT UR14, UR14, 0x10000, URZ, 0xfc, !UPT ;  /* 0x000100000e0e7892 */ /* 0x000fe4000f8efcff */
[----:B-1----:R-:W-:-:S02]  /*4a00*/  UIADD3 UR6, UPT, UPT, UR6, 0x3f, URZ ;  /* 0x0000003f06067890 */ /* 0x002fc4000fffe0ff */
[----:B------:R-:W-:Y:S02]  /*4a10*/  ULOP3.LUT UR15, UR15, 0x10000, URZ, 0xfc, !UPT ;  /* 0x000100000f0f7892 */ /* 0x000fe4000f8efcff */
[----:B------:R-:W-:Y:S01]  /*4a20*/  USHF.R.S32.HI UR7, URZ, 0x1f, UR6 ;  /* 0x0000001fff077899 */ /* 0x000fe20008011406 */
[----:B------:R-:W-:Y:S01]  /*4a30*/  UMOV UR28, 0x0 ;  /* 0x00000000001c7882 */ /* 0x000fe20000000000 */
[----:B------:R-:W-:Y:S02]  /*4a40*/  UMOV UR29, 0x8100490 ;  /* 0x08100490001d7882 */ /* 0x000fe40000000000 */
[----:B------:R-:W-:Y:S01]  /*4a50*/  ULEA.HI UR7, UR7, UR6, URZ, 0x6 ;  /* 0x0000000607077291 */ /* 0x000fe2000f8f30ff */
[----:B------:R-:W-:Y:S01]  /*4a60*/  UMOV UR26, 0x0 ;  /* 0x00000000001a7882 */ /* 0x000fe20000000000 */
[----:B------:R-:W-:Y:S02]  /*4a70*/  UMOV UR27, 0x8100490 ;  /* 0x08100490001b7882 */ /* 0x000fe40000000000 */
[----:B------:R-:W-:-:S04]  /*4a80*/  USHF.R.S32.HI UR7, URZ, 0x6, UR7 ;  /* 0x00000006ff077899 */ /* 0x000fc80008011407 */
[----:B------:R-:W-:-:S04]  /*4a90*/  UISETP.LT.AND UP0, UPT, UR7, 0x1, UPT ;  /* 0x000000010700788c */ /* 0x000fc8000bf01270 */
[----:B------:R-:W-:Y:S01]  /*4aa0*/  USEL UR23, UR7, 0x1, !UP0 ;  /* 0x0000000107177887 */ /* 0x000fe2000c000000 */
[----:B--2---:R-:W-:Y:S02]  /*4ab0*/  R2UR UR24, R2 ;  /* 0x00000000021872ca */ /* 0x004fe400000e0000 */
[----:B------:R-:W-:-:S13]  /*4ac0*/  CS2R R2, SRZ ;  /* 0x0000000000027805 */ /* 0x000fda000001ff00 */
.L_x_107:
[C---:B------:R-:W-:Y:S02]  /*4ad0*/  LEA R0, R8.reuse, UR8, 0x3 ;  /* 0x0000000808007c11 */ /* 0x040fe4000f8e18ff */
[----:B------:R-:W-:Y:S02]  /*4ae0*/  SHF.L.U32 R5, R3, 0x1f, RZ ;  /* 0x0000001f03057819 */ /* 0x000fe400000006ff */
[----:B------:R-:W-:Y:S02]  /*4af0*/  LEA R4, R8, UR8, 0x4 ;  /* 0x0000000808047c11 */ /* 0x000fe4000f8e20ff */
[----:B------:R-:W1:Y:S02]  /*4b00*/  SYNCS.PHASECHK.TRANS64.TRYWAIT P0, [R0+URZ+0x260], R5 ;  /* 0x00026005000075a7 */ /* 0x000e6400080011ff */
[----:B-1-34-:R-:W-:Y:S05]  /*4b10*/  @!P0 BRA `(.L_x_100) ;  /* 0x0000004000f48947 */ /* 0x01afea0003800000 */
.L_x_228:
[----:B-1----:R-:W1:Y:S01]  /*4b20*/  LDS.128 R4, [R4+0x2f0] ;  /* 0x0002f00004047984 */ /* 0x002e620000000c00 */
[----:B------:R-:W-:Y:S02]  /*4b30*/  VIADD R0, R0, 0x270 ;  /* 0x0000027000007836 */ /* 0x000fe40000000000 */
[----:B------:R-:W-:Y:S01]  /*4b40*/  VIADD R8, R8, 0x1 ;  /* 0x0000000108087836 */ /* 0x000fe20000000000 */
[----:B------:R-:W-:Y:S01]  /*4b50*/  @!PT LDS RZ, [RZ] ;  /* 0x00000000fffff984 */ /* 0x000fe20000000800 */
[----:B------:R-:W-:Y:S01]  /*4b60*/  @!PT LDS RZ, [RZ] ;  /* 0x00000000fffff984 */ /* 0x000fe20000000800 */
[----:B------:R-:W-:Y:S01]  /*4b70*/  @!PT LDS RZ, [RZ] ;  /* 0x00000000fffff984 */ /* 0x000fe20000000800 */
[----:B------:R-:W-:Y:S01]  /*4b80*/  @!PT LDS RZ, [RZ] ;  /* 0x00000000fffff984 */ /* 0x000fe20000000800 */
[----:B------:R2:W-:Y:S06]  /*4b90*/  MEMBAR.ALL.CTA ;  /* 0x0000000000007992 */ /* 0x0005ec0000008000 */
[----:B--2---:R-:W2:Y:S01]  /*4ba0*/  FENCE.VIEW.ASYNC.S ;  /* 0x00000000000073c6 */ /* 0x004ea20000000000 */
[----:B------:R-:W-:-:S04]  /*4bb0*/  PRMT R0, RZ, 0x654, R0 ;  /* 0x00000654ff007816 */ /* 0x000fc80000000000 */
[----:B--2---:R2:W-:Y:S01]  /*4bc0*/  SYNCS.ARRIVE.TRANS64.RED.A1T0 RZ, [R0+URZ], RZ ;  /* 0x000000ff00ff79a7 */ /* 0x0045e200081004ff */
[----:B-1----:R-:W-:Y:S01]  /*4bd0*/  LOP3.LUT P1, RZ, R6, 0x1, RZ, 0xc0, !PT ;  /* 0x0000000106ff7812 */ /* 0x002fe2000782c0ff */
[----:B--2---:R-:W-:-:S12]  /*4be0*/  BRA.U UP2, `(.L_x_101) ;  /* 0x0000000102e07547 */ /* 0x004fd8000b800000 */
[----:B------:R-:W1:Y:S01]  /*4bf0*/  LDCU UR6, c[0x0][0x38c] ;  /* 0x00007180ff0677ac */ /* 0x000e620008000800 */
[----:B------:R-:W-:Y:S02]  /*4c00*/  PLOP3.LUT P2, PT, PT, PT, PT, 0x80, 0x8 ;  /* 0x000000000008781c */ /* 0x000fe40003f4f070 */
[----:B------:R-:W-:Y:S01]  /*4c10*/  SHF.L.U32 R5, R9, 0x1f, RZ ;  /* 0x0000001f09057819 */ /* 0x000fe200000006ff */
[----:B------:R-:W-:Y:S02]  /*4c20*/  ULEA UR10, UR22, UR8, 0x3 ;  /* 0x00000008160a7291 */ /* 0x000fe4000f8e18ff */
[----:B------:R-:W-:Y:S02]  /*4c30*/  ULEA UR11, UR22, UR24, 0x5 ;  /* 0x00000018160b7291 */ /* 0x000fe4000f8e28ff */
[----:B-1----:R-:W-:-:S06]  /*4c40*/  UISETP.GE.AND UP0, UPT, UR6, 0x1, UPT ;  /* 0x000000010600788c */ /* 0x002fcc000bf06270 */
[----:B------:R-:W-:-:S05]  /*4c50*/  PLOP3.LUT P0, PT, PT, PT, UP0, 0x80, 0x8 ;  /* 0x000000000008781c */ /* 0x000fca0003f0f008 */
[----:B------:R-:W-:-:S08]  /*4c60*/  @UP0 ULEA UR6, UR21, UR8, 0x3 ;  /* 0x0000000815060291 */ /* 0x000fd0000f8e18ff */
[----:B------:R-:W-:-:S04]  /*4c70*/  @P0 SHF.L.U32 R0, R2, 0x1f, RZ ;  /* 0x0000001f02000819 */ /* 0x000fc800000006ff */
[----:B------:R1:W2:Y:S01]  /*4c80*/  @P0 SYNCS.PHASECHK.TRANS64.TRYWAIT P2, [UR6], R0 ;  /* 0x00000000ff0005a7 */ /* 0x0002a20008041106 */
[----:B------:R-:W3:Y:S02]  /*4c90*/  SYNCS.PHASECHK.TRANS64.TRYWAIT P0, [UR10+0x2a0], R5 ;  /* 0x0002a005ff0075a7 */ /* 0x000ee4000800110a */
[----:B-123--:R-:W-:Y:S05]  /*4ca0*/  @!P0 BRA `(.L_x_102) ;  /* 0x0000004000a48947 */ /* 0x00efea0003800000 */
.L_x_230:
[----:B------:R-:W-:Y:S01]  /*4cb0*/  UMOV UR19, UR20 ;  /* 0x0000001400137c82 */ /* 0x000fe20008000000 */
[----:B------:R-:W-:Y:S05]  /*4cc0*/  BRA.U !UP0, `(.L_x_103) ;  /* 0x0000000108987547 */ /* 0x000fea000b800000 */
[----:B------:R-:W-:Y:S02]  /*4cd0*/  UIADD3 UR19, UPT, UPT, UR23, UR20, URZ ;  /* 0x0000001417137290 */ /* 0x000fe4000fffe0ff */
[----:B------:R-:W-:Y:S01]  /*4ce0*/  UPLOP3.LUT UP3, UPT, UPT, UPT, UPT, 0x40, 0x4 ;  /* 0x000000000004789c */ /* 0x000fe20003f6e870 */
[----:B------:R-:W-:Y:S01]  /*4cf0*/  UMOV UR18, UR7 ;  /* 0x0000000700127c82 */ /* 0x000fe20008000000 */
[----:B------:R-:W-:-:S09]  /*4d00*/  UMOV UR17, UR21 ;  /* 0x0000001500117c82 */ /* 0x000fd20008000000 */
.L_x_106:
[----:B--2---:R-:W-:Y:S01]  /*4d10*/  ULEA UR9, UR17, UR8, 0x3 ;  /* 0x0000000811097291 */ /* 0x004fe2000f8e18ff */
[----:B---3--:R-:W-:Y:S11]  /*4d20*/  @P2 BRA `(.L_x_104) ;  /* 0x00000000000c2947 */ /* 0x008ff60003800000 */
[----:B-1----:R-:W-:Y:S04]  /*4d30*/  SHF.L.U32 R5, R2, 0x1f, RZ ;  /* 0x0000001f02057819 */ /* 0x002fe800000006ff */
[----:B------:R-:W1:Y:S02]  /*4d40*/  SYNCS.PHASECHK.TRANS64.TRYWAIT P0, [UR9], R5 ;  /* 0x00000005ff0075a7 */ /* 0x000e640008001109 */
[----:B-1----:R-:W-:Y:S05]  /*4d50*/  @!P0 BRA `(.L_x_105) ;  /* 0x0000004000908947 */ /* 0x002fea0003800000 */
.L_x_104:
[----:B------:R-:W-:Y:S01]  /*4d60*/  UISETP.NE.AND UP0, UPT, UR18, 0x1, UPT ;  /* 0x000000011200788c */ /* 0x000fe2000bf05270 */
[----:B------:R-:W-:Y:S01]  /*4d70*/  PLOP3.LUT P2, PT, PT, PT, PT, 0x80, 0x8 ;  /* 0x000000000008781c */ /* 0x000fe20003f4f070 */
[----:B------:R-:W-:Y:S02]  /*4d80*/  UIADD3 UR21, UPT, UPT, UR17, 0x1, URZ ;  /* 0x0000000111157890 */ /* 0x000fe4000fffe0ff */
[----:B------:R-:W-:Y:S02]  /*4d90*/  ULEA UR30, UR17, UR15, 0x7 ;  /* 0x0000000f111e7291 */ /* 0x000fe4000f8e38ff */
[----:B------:R-:W-:Y:S01]  /*4da0*/  UISETP.NE.AND UP1, UPT, UR21, 0x24, UPT ;  /* 0x000000241500788c */ /* 0x000fe2000bf25270 */
[----:B------:R-:W-:Y:S01]  /*4db0*/  PLOP3.LUT P0, PT, PT, PT, UP0, 0x80, 0x8 ;  /* 0x000000000008781c */ /* 0x000fe20003f0f008 */
[----:B------:R-:W-:Y:S02]  /*4dc0*/  ULEA UR32, UR17, UR14, 0x8 ;  /* 0x0000000e11207291 */ /* 0x000fe4000f8e40ff */
[----:B------:R-:W-:Y:S02]  /*4dd0*/  USEL UR16, URZ, 0x1, UP1 ;  /* 0x00000001ff107887 */ /* 0x000fe40008800000 */
[----:B------:R-:W-:Y:S02]  /*4de0*/  USEL UR21, UR21, URZ, UP1 ;  /* 0x000000ff15157287 */ /* 0x000fe40008800000 */
[----:B------:R-:W-:Y:S02]  /*4df0*/  UIADD3 UR36, UPT, UPT, UR30, 0x2, URZ ;  /* 0x000000021e247890 */ /* 0x000fe4000fffe0ff */
[----:B------:R-:W-:Y:S01]  /*4e00*/  @UP0 ULEA UR6, UR21, UR8, 0x3 ;  /* 0x0000000815060291 */ /* 0x000fe2000f8e18ff */
[----:B------:R-:W-:Y:S01]  /*4e10*/  LOP3.LUT R2, R2, UR16, RZ, 0x3c, !PT ;  /* 0x0000001002027c12 */ /* 0x000fe2000f8e3cff */
[----:B------:R-:W-:Y:S02]  /*4e20*/  UIADD3 UR34, UPT, UPT, UR32, 0x2, URZ ;  /* 0x0000000220227890 */ /* 0x000fe4000fffe0ff */
[----:B------:R-:W-:Y:S01]  /*4e30*/  UIADD3 UR9, UPT, UPT, UR9, 0x120, URZ ;  /* 0x0000012009097890 */ /* 0x000fe2000fffe0ff */
[----:B-1----:R-:W-:Y:S01]  /*4e40*/  @P0 SHF.L.U32 R0, R2, 0x1f, RZ ;  /* 0x0000001f02000819 */ /* 0x002fe200000006ff */
[----:B------:R-:W-:Y:S01]  /*4e50*/  UMOV UR31, 0x80004020 ;  /* 0x80004020001f7882 */ /* 0x000fe20000000000 */
[----:B------:R-:W-:Y:S01]  /*4e60*/  UMOV UR33, 0x80004020 ;  /* 0x8000402000217882 */ /* 0x000fe20000000000 */
[----:B------:R-:W-:Y:S01]  /*4e70*/  UMOV UR37, 0x80004020 ;  /* 0x8000402000257882 */ /* 0x000fe20000000000 */
[----:B------:R2:W3:Y:S01]  /*4e80*/  @P0 SYNCS.PHASECHK.TRANS64.TRYWAIT P2, [UR6], R0 ;  /* 0x00000000ff0005a7 */ /* 0x0004e20008041106 */
[----:B------:R-:W-:Y:S01]  /*4e90*/  UIADD3 UR20, UPT, UPT, UR20, 0x1, URZ ;  /* 0x0000000114147890 */ /* 0x000fe2000fffe0ff */
[----:B------:R2:W-:Y:S01]  /*4ea0*/  UTCQMMA.2CTA gdesc[UR32], gdesc[UR30], tmem[UR11], tmem[UR28], idesc[UR29], UP3 ;  /* 0x00ff1c1e200075ea */ /* 0x0005e20009a0030b */
[----:B------:R-:W-:Y:S02]  /*4eb0*/  UIADD3 UR18, UPT, UPT, UR18, -0x1, URZ ;  /* 0xffffffff12127890 */ /* 0x000fe4000fffe0ff */
[----:B------:R-:W-:Y:S02]  /*4ec0*/  UISETP.NE.AND UP0, UPT, UR20, UR19, UPT ;  /* 0x000000131400728c */ /* 0x000fe4000bf05270 */
[----:B------:R-:W-:Y:S01]  /*4ed0*/  UPLOP3.LUT UP3, UPT, UPT, UPT, UPT, 0x80, 0x8 ;  /* 0x000000000008789c */ /* 0x000fe20003f6f070 */
[----:B------:R-:W-:Y:S01]  /*4ee0*/  UMOV UR35, 0x80004020 ;  /* 0x8000402000237882 */ /* 0x000fe20000000000 */
[----:B------:R-:W-:Y:S01]  /*4ef0*/  UMOV UR17, UR21 ;  /* 0x0000001500117c82 */ /* 0x000fe20008000000 */
[----:B------:R2:W-:Y:S01]  /*4f00*/  UTCQMMA.2CTA gdesc[UR34], gdesc[UR36], tmem[UR11], tmem[UR26], idesc[UR27], UPT ;  /* 0x00ff1a24220075ea */ /* 0x0005e2000ba0030b */
[----:B------:R2:W-:Y:S03]  /*4f10*/  UTCBAR.2CTA.MULTICAST [UR9], URZ, UR13 ;  /* 0x000000ff090073e9 */ /* 0x0005e6000820080d */
[----:B------:R-:W-:Y:S05]  /*4f20*/  BRA.U UP0, `(.L_x_106) ;  /* 0xfffffffd00787547 */ /* 0x000fea000b83ffff */
.L_x_103:
[----:B------:R-:W-:Y:S01]  /*4f30*/  UIADD3 UR10, UPT, UPT, UR10, 0x280, URZ ;  /* 0x000002800a0a7890 */ /* 0x000fe2000fffe0ff */
[----:B------:R-:W-:-:S08]  /*4f40*/  UMOV UR20, UR19 ;  /* 0x0000001300147c82 */ /* 0x000fd00008000000 */
[----:B------:R4:W-:Y:S01]  /*4f50*/  UTCBAR.2CTA.MULTICAST [UR10], URZ, UR12 ;  /* 0x000000ff0a0073e9 */ /* 0x0009e2000820080c */
[----:B------:R-:W-:Y:S02]  /*4f60*/  NOP ;  /* 0x0000000000007918 */ /* 0x000fe40000000000 */
.L_x_101:
[----:B------:R-:W-:Y:S01]  /*4f70*/  UIADD3 UR22, UPT, UPT, UR22, 0x1, URZ ;  /* 0x0000000116167890 */ /* 0x000fe2000fffe0ff */
[----:B------:R-:W-:-:S03]  /*4f80*/  ISETP.NE.AND P0, PT, R8, 0x2, PT ;  /* 0x000000020800780c */ /* 0x000fc60003f05270 */
[----:B------:R-:W-:Y:S01]  /*4f90*/  UISETP.NE.AND UP0, UPT, UR22, 0x4, UPT ;  /* 0x000000041600788c */ /* 0x000fe2000bf05270 */
[----:B-12---:R-:W-:Y:S02]  /*4fa0*/  SEL R0, RZ, 0x1, P0 ;  /* 0x00000001ff007807 */ /* 0x006fe40000000000 */
[----:B------:R-:W-:Y:S01]  /*4fb0*/  SEL R8, R8, RZ, P0 ;  /* 0x000000ff08087207 */ /* 0x000fe20000000000 */
[----:B------:R-:W-:Y:S01]  /*4fc0*/  USEL UR6, URZ, 0x1, UP0 ;  /* 0x00000001ff067887 */ /* 0x000fe20008000000 */
[----:B------:R-:W-:Y:S01]  /*4fd0*/  LOP3.LUT R3, R3, R0, RZ, 0x3c, !PT ;  /* 0x0000000003037212 */ /* 0x000fe200078e3cff */
[----:B------:R-:W-:-:S04]  /*4fe0*/  USEL UR22, UR22, URZ, UP0 ;  /* 0x000000ff16167287 */ /* 0x000fc80008000000 */
[----:B------:R-:W-:Y:S01]  /*4ff0*/  LOP3.LUT R9, R9, UR6, RZ, 0x3c, !PT ;  /* 0x0000000609097c12 */ /* 0x000fe2000f8e3cff */
[----:B------:R-:W-:Y:S07]  /*5000*/  @P1 BRA `(.L_x_107) ;  /* 0xfffffff800b01947 */ /* 0x000fee000383ffff */
[----:B------:R-:W1:Y:S01]  /*5010*/  S2UR UR6, SR_CgaCtaId ;  /* 0x00000000000679c3 */ /* 0x000e620000008800 */
[----:B------:R-:W-:Y:S01]  /*5020*/  ELECT P0, URZ, PT ;  /* 0x0000000000ff782f */ /* 0x000fe20003800000 */
[----:B------:R-:W-:Y:S01]  /*5030*/  HFMA2 R0, -RZ, RZ, 0, 5.9604644775390625e-08 ;  /* 0x00000001ff007431 */ /* 0x000fe200000001ff */
[----:B------:R-:W-:-:S05]  /*5040*/  UMOV UR7, 0x40 ;  /* 0x0000004000077882 */ /* 0x000fca0000000000 */
[----:B------:R-:W-:Y:S01]  /*5050*/  UVIRTCOUNT.DEALLOC.SMPOOL 0x80 ;  /* 0x000000800000784c */ /* 0x000fe20000000000 */
[----:B------:R-:W-:Y:S02]  /*5060*/  UISETP.NE.AND UP0, UPT, UR5, URZ, UPT ;  /* 0x000000ff0500728c */ /* 0x000fe4000bf05270 */
[----:B-1----:R-:W-:-:S09]  /*5070*/  ULEA UR6, UR6, UR7, 0x18 ;  /* 0x0000000706067291 */ /* 0x002fd2000f8ec0ff */
[----:B------:R1:W-:Y:S01]  /*5080*/  @P0 STS.U8 [UR6+0x1c], R0 ;  /* 0x00001c00ff000988 */ /* 0x0003e20008000006 */
[----:B------:R-:W-:Y:S05]  /*5090*/  BRA.U UP0, `(.L_x_108) ;  /* 0x0000000100a07547 */ /* 0x000fea000b800000 */
[----:B------:R-:W-:Y:S01]  /*50a0*/  UIADD3 UR5, UPT, UPT, UR8, 0x2a0, URZ ;  /* 0x000002a008057890 */ /* 0x000fe2000fffe0ff */
[----:B------:R-:W-:-:S03]  /*50b0*/  SHF.L.U32 R3, R9, 0x1f, RZ ;  /* 0x0000001f09037819 */ /* 0x000fc600000006ff */
[----:B------:R-:W-:-:S09]  /*50c0*/  ULEA UR7, UR22, UR5, 0x3 ;  /* 0x0000000516077291 */ /* 0x000fd2000f8e18ff */
[----:B------:R-:W2:Y:S02]  /*50d0*/  SYNCS.PHASECHK.TRANS64.TRYWAIT P0, [UR7], R3 ;  /* 0x00000003ff0075a7 */ /* 0x000ea40008001107 */
[----:B--2---:R-:W-:Y:S05]  /*50e0*/  @!P0 BRA `(.L_x_109) ;  /* 0x0000003c00c48947 */ /* 0x004fea0003800000 */
.L_x_233:
[----:B------:R-:W-:-:S04]  /*50f0*/  UIADD3 UR9, UPT, UPT, UR22, 0x1, URZ ;  /* 0x0000000116097890 */ /* 0x000fc8000fffe0ff */
[----:B------:R-:W-:-:S04]  /*5100*/  UISETP.NE.AND UP1, UPT, UR9, 0x4, UPT ;  /* 0x000000040900788c */ /* 0x000fc8000bf25270 */
[----:B----4-:R-:W-:Y:S02]  /*5110*/  USEL UR10, URZ, 0x1, UP1 ;  /* 0x00000001ff0a7887 */ /* 0x010fe40008800000 */
[----:B------:R-:W-:-:S04]  /*5120*/  USEL UR9, UR9, URZ, UP1 ;  /* 0x000000ff09097287 */ /* 0x000fc80008800000 */
[----:B------:R-:W-:Y:S01]  /*5130*/  ULEA UR7, UR9, UR5, 0x3 ;  /* 0x0000000509077291 */ /* 0x000fe2000f8e18ff */
[----:B------:R-:W-:-:S04]  /*5140*/  LOP3.LUT R2, R9, UR10, RZ, 0x3c, !PT ;  /* 0x0000000a09027c12 */ /* 0x000fc8000f8e3cff */
[----:B-1----:R-:W-:-:S04]  /*5150*/  SHF.L.U32 R3, R2, 0x1f, RZ ;  /* 0x0000001f02037819 */ /* 0x002fc800000006ff */
[----:B------:R-:W1:Y:S02]  /*5160*/  SYNCS.PHASECHK.TRANS64.TRYWAIT P0, [UR7], R3 ;  /* 0x00000003ff0075a7 */ /* 0x000e640008001107 */
[----:B-1----:R-:W-:Y:S05]  /*5170*/  @!P0 BRA `(.L_x_110) ;  /* 0x0000003c00b88947 */ /* 0x002fea0003800000 */
.L_x_235:
        /* <DEDUP_REMOVED lines=9> */
.L_x_237:
[----:B------:R-:W-:-:S04]  /*5210*/  UIADD3 UR9, UPT, UPT, UR9, 0x1, URZ ;  /* 0x0000000109097890 */ /* 0x000fc8000fffe0ff */
[----:B------:R-:W-:-:S04]  /*5220*/  UISETP.NE.AND UP1, UPT, UR9, 0x4, UPT ;  /* 0x000000040900788c */ /* 0x000fc8000bf25270 */
[----:B------:R-:W-:Y:S02]  /*5230*/  USEL UR7, URZ, 0x1, UP1 ;  /* 0x00000001ff077887 */ /* 0x000fe40008800000 */
[----:B------:R-:W-:-:S04]  /*5240*/  USEL UR9, UR9, URZ, UP1 ;  /* 0x000000ff09097287 */ /* 0x000fc80008800000 */
[----:B------:R-:W-:Y:S01]  /*5250*/  ULEA UR9, UR9, UR5, 0x3 ;  /* 0x0000000509097291 */ /* 0x000fe2000f8e18ff */
[----:B-1----:R-:W-:-:S04]  /*5260*/  LOP3.LUT R3, R2, UR7, RZ, 0x3c, !PT ;  /* 0x0000000702037c12 */ /* 0x002fc8000f8e3cff */
[----:B------:R-:W-:Y:S01]  /*5270*/  SHF.L.U32 R3, R3, 0x1f, RZ ;  /* 0x0000001f03037819 */ /* 0x000fe200000006ff */
[----:B------:R-:W-:-:S04]  /*5280*/  IMAD.U32 R0, RZ, RZ, UR9 ;  /* 0x00000009ff007e24 */ /* 0x000fc8000f8e00ff */
[----:B------:R1:W2:Y:S03]  /*5290*/  SYNCS.PHASECHK.TRANS64.TRYWAIT P0, [R0+URZ], R3 ;  /* 0x00000003000075a7 */ /* 0x0002a600080011ff */
[----:B--2---:R-:W-:Y:S05]  /*52a0*/  @!P0 NANOSLEEP.SYNCS 0x989680 ;  /* 0x009896800000895d */ /* 0x004fea0003900000 */
[----:B------:R-:W2:Y:S02]  /*52b0*/  @!P0 SYNCS.PHASECHK.TRANS64 P0, [R0+URZ], R3 ;  /* 0x00000003000085a7 */ /* 0x000ea400080010ff */
[----:B--2---:R-:W-:Y:S05]  /*52c0*/  @P0 BRA `(.L_x_112) ;  /* 0x0000000000200947 */ /* 0x004fea0003800000 */
.L_x_113:
[----:B--2---:R2:W4:Y:S02]  /*52d0*/  SYNCS.PHASECHK.TRANS64.TRYWAIT P0, [R0+URZ], R3 ;  /* 0x00000003000075a7 */ /* 0x00452400080011ff */
[----:B----4-:R-:W-:Y:S05]  /*52e0*/  @!P0 NANOSLEEP.SYNCS 0x989680 ;  /* 0x009896800000895d */ /* 0x010fea0003900000 */
[----:B------:R-:W4:Y:S02]  /*52f0*/  @!P0 SYNCS.PHASECHK.TRANS64 P0, [R0+URZ], R3 ;  /* 0x00000003000085a7 */ /* 0x000f2400080010ff */
[----:B----4-:R-:W-:Y:S05]  /*5300*/  @!P0 BRA `(.L_x_113) ;  /* 0xfffffffc00f08947 */ /* 0x010fea000383ffff */
[----:B------:R-:W-:Y:S05]  /*5310*/  BRA `(.L_x_112) ;  /* 0x00000000000c7947 */ /* 0x000fea0003800000 */
.L_x_108:
[----:B------:R-:W-:-:S04]  /*5320*/  UIADD3 UR5, UPT, UPT, UR8, 0x2e0, URZ ;  /* 0x000002e008057890 */ /* 0x000fc8000fffe0ff */
[----:B------:R-:W-:-:S09]  /*5330*/  UPRMT UR5, UR4, 0x654, UR5 ;  /* 0x0000065404057896 */ /* 0x000fd20008000005 */
[----:B------:R-:W-:Y:S03]  /*5340*/  SYNCS.ARRIVE.TRANS64.RED.A1T0 RZ, [UR5], RZ ;  /* 0x000000ffffff79a7 */ /* 0x000fe60008100405 */
.L_x_112:
[----:B-12---:R-:W-:Y:S01]  /*5350*/  SHF.L.U32 R3, RZ, 0x1f, RZ ;  /* 0x0000001fff037819 */ /* 0x006fe200000006ff */
[----:B------:R-:W-:Y:S01]  /*5360*/  UIADD3 UR5, UPT, UPT, UR8, 0x2e0, URZ ;  /* 0x000002e008057890 */ /* 0x000fe2000fffe0ff */
[----:B------:R-:W-:Y:S02]  /*5370*/  PLOP3.LUT P0, PT, PT, PT, UP0, 0x80, 0x8 ;  /* 0x000000000008781c */ /* 0x000fe40003f0f008 */
[----:B------:R-:W1:Y:S02]  /*5380*/  SYNCS.PHASECHK.TRANS64.TRYWAIT P1, [UR8+0x2e0], R3 ;  /* 0x0002e003ff0075a7 */ /* 0x000e640008021108 */
[----:B-1----:R-:W-:Y:S09]  /*5390*/  @!P1 BRA `(.L_x_114) ;  /* 0x0000003c00609947 */ /* 0x002ff20003800000 */
.L_x_239:
[----:B------:R-:W-:Y:S01]  /*53a0*/  @!UP0 UPRMT UR5, UR4, 0x654, UR5 ;  /* 0x0000065404058896 */ /* 0x000fe20008000005 */
[----:B------:R-:W-:Y:S02]  /*53b0*/  UMOV UR8, 0xffff ;  /* 0x0000ffff00087882 */ /* 0x000fe40000000000 */
[----:B------:R-:W-:-:S06]  /*53c0*/  UMOV UR4, 0x1 ;  /* 0x0000000100047882 */ /* 0x000fcc0000000000 */
[----:B------:R-:W-:Y:S01]  /*53d0*/  @!P0 SYNCS.ARRIVE.TRANS64.RED.A1T0 RZ, [UR5], RZ ;  /* 0x000000ffffff89a7 */ /* 0x000fe20008100405 */
[----:B------:R-:W-:Y:S01]  /*53e0*/  NOP ;  /* 0x0000000000007918 */ /* 0x000fe20000000000 */
[----:B-1----:R-:W1:Y:S01]  /*53f0*/  LDS R0, [UR6+0x14] ;  /* 0x00001406ff007984 */ /* 0x002e620008000800 */
[----:B------:R-:W-:-:S04]  /*5400*/  ULOP3.LUT UR5, UR24, 0xffff, URZ, 0xc0, !UPT ;  /* 0x0000ffff18057892 */ /* 0x000fc8000f8ec0ff */
[----:B------:R-:W-:-:S04]  /*5410*/  USHF.R.U32.HI UR5, URZ, 0x5, UR5 ;  /* 0x00000005ff057899 */ /* 0x000fc80008011605 */
[----:B------:R-:W-:Y:S02]  /*5420*/  USHF.L.U32 UR8, UR8, UR5, URZ ;  /* 0x0000000508087299 */ /* 0x000fe400080006ff */
[----:B------:R-:W-:-:S04]  /*5430*/  USHF.L.U32 UR4, UR4, UR5, URZ ;  /* 0x0000000504047299 */ /* 0x000fc800080006ff */
[----:B-1----:R-:W-:-:S04]  /*5440*/  LOP3.LUT R0, R0, UR8, RZ, 0xc0, !PT ;  /* 0x0000000800007c12 */ /* 0x002fc8000f8ec0ff */
[----:B------:R-:W-:-:S13]  /*5450*/  ISETP.NE.AND P0, PT, R0, UR8, PT ;  /* 0x0000000800007c0c */ /* 0x000fda000bf05270 */
[----:B------:R-:W-:Y:S05]  /*5460*/  @P0 BRA `(.L_x_115) ;  /* 0x0000000000580947 */ /* 0x000fea0003800000 */
[----:B------:R-:W1:Y:S02]  /*5470*/  LDS R0, [UR6+0x18] ;  /* 0x00001806ff007984 */ /* 0x000e640008000800 */
[----:B-1----:R-:W-:-:S04]  /*5480*/  LOP3.LUT R0, R0, UR4, RZ, 0xc0, !PT ;  /* 0x0000000400007c12 */ /* 0x002fc8000f8ec0ff */
[----:B------:R-:W-:-:S13]  /*5490*/  ISETP.NE.AND P0, PT, R0, UR4, PT ;  /* 0x0000000400007c0c */ /* 0x000fda000bf05270 */
[----:B------:R-:W-:Y:S05]  /*54a0*/  @P0 BRA `(.L_x_116) ;  /* 0x00000000003c0947 */ /* 0x000fea0003800000 */
[----:B------:R-:W1:Y:S01]  /*54b0*/  S2R R2, SR_LANEID ;  /* 0x0000000000027919 */ /* 0x000e620000000000 */
[----:B------:R-:W-:Y:S01]  /*54c0*/  ULOP3.LUT UR8, URZ, UR8, URZ, 0x33, !UPT ;  /* 0x00000008ff087292 */ /* 0x000fe2000f8e33ff */
[----:B------:R-:W-:Y:S01]  /*54d0*/  LOP3.LUT R4, RZ, UR4, RZ, 0x33, !PT ;  /* 0x00000004ff047c12 */ /* 0x000fe2000f8e33ff */
[----:B------:R-:W-:Y:S02]  /*54e0*/  VOTEU.ANY UR7, UPT, PT ;  /* 0x0000000000077886 */ /* 0x000fe400038e0100 */
[----:B------:R-:W-:Y:S01]  /*54f0*/  UFLO.U32 UR7, UR7 ;  /* 0x00000007000772bd */ /* 0x000fe200080e0000 */
[----:B------:R-:W2:Y:S01]  /*5500*/  REDUX UR4, R4 ;  /* 0x00000000040473c4 */ /* 0x000ea20000000000 */
[----:B------:R-:W-:-:S06]  /*5510*/  IMAD.U32 R0, RZ, RZ, UR8 ;  /* 0x00000008ff007e24 */ /* 0x000fcc000f8e00ff */
[----:B------:R1:W-:Y:S01]  /*5520*/  UTCATOMSWS.AND URZ, UR8 ;  /* 0x0000000800ff79e3 */ /* 0x0003e20008000000 */
[----:B------:R-:W3:Y:S01]  /*5530*/  REDUX UR5, R0 ;  /* 0x00000000000573c4 */ /* 0x000ee20000000000 */
[----:B-1----:R-:W-:Y:S01]  /*5540*/  ISETP.EQ.U32.AND P0, PT, R2, UR7, PT ;  /* 0x0000000702007c0c */ /* 0x002fe2000bf02070 */
[----:B--2---:R-:W-:Y:S01]  /*5550*/  IMAD.U32 R2, RZ, RZ, UR4 ;  /* 0x00000004ff027e24 */ /* 0x004fe2000f8e00ff */
[----:B---3--:R-:W-:-:S11]  /*5560*/  MOV R3, UR5 ;  /* 0x0000000500037c02 */ /* 0x008fd60008000f00 */
[----:B------:R1:W-:Y:S04]  /*5570*/  @P0 ATOMS.AND RZ, [UR6+0x14], R3 ;  /* 0x00001403ffff098c */ /* 0x0003e8000a800006 */
[----:B------:R1:W-:Y:S01]  /*5580*/  @P0 ATOMS.AND RZ, [UR6+0x18], R2 ;  /* 0x00001802ffff098c */ /* 0x0003e2000a800006 */
[----:B------:R-:W-:Y:S05]  /*5590*/  BRA `(.L_x_117) ;  /* 0x0000000000147947 */ /* 0x000fea0003800000 */
.L_x_116:
[----:B------:R-:W-:Y:S02]  /*55a0*/  MOV R2, 0x55c0 ;  /* 0x000055c000027802 */ /* 0x000fe40000000f00 */
[----:B---345:R-:W-:Y:S05]  /*55b0*/  CALL.REL.NOINC `($__internal_0_$__cuda_sm10x_tcgen05_guardrail_trap_col_being_dealloced_not_returned_by_alloc) ;  /* 0x0000003c00747944 */ /* 0x038fea0003c00000 */
[----:B------:R-:W-:Y:S05]  /*55c0*/  BRA `(.L_x_117) ;  /* 0x0000000000087947 */ /* 0x000fea0003800000 */
.L_x_115:
[----:B------:R-:W-:Y:S02]  /*55d0*/  MOV R2, 0x55f0 ;  /* 0x000055f000027802 */ /* 0x000fe40000000f00 */
[----:B---345:R-:W-:Y:S05]  /*55e0*/  CALL.REL.NOINC `($__internal_2_$__cuda_sm10x_tcgen05_guardrail_trap_unallocated_columns_being_dealloced) ;  /* 0x0000003c00807944 */ /* 0x038fea0003c00000 */
.L_x_117:
[----:B------:R-:W-:Y:S01]  /*55f0*/  NOP ;  /* 0x0000000000007918 */ /* 0x000fe20000000000 */
[----:B----4-:R-:W-:Y:S05]  /*5600*/  EXIT ;  /* 0x000000000000794d */ /* 0x010fea0003800000 */
.L_x_88:
[----:B------:R-:W-:-:S09]  /*5610*/  UISETP.NE.OR UP5, UPT, UR10, 0x3, !UP5 ;  /* 0x000000030a00788c */ /* 0x000fd2000efa5670 */
[----:B------:R-:W-:Y:S05]  /*5620*/  BRA.U UP5, `(.L_x_118) ;  /* 0x0000000905c87547 */ /* 0x000fea000b800000 */
[----:B------:R-:W1:Y:S01]  /*5630*/  LDC R0, c[0x0][0xb30] ;  /* 0x0002cc00ff007b82 */ /* 0x000e620000000800 */
[----:B------:R-:W2:Y:S01]  /*5640*/  LDCU.64 UR8, c[0x0][0x888] ;  /* 0x00011100ff0877ac */ /* 0x000ea20008000a00 */
[----:B------:R-:W-:Y:S01]  /*5650*/  IMAD.MOV.U32 R30, RZ, RZ, 0x1 ;  /* 0x00000001ff1e7424 */ /* 0x000fe200078e00ff */
[----:B------:R-:W-:Y:S01]  /*5660*/  CS2R R28, SRZ ;  /* 0x00000000001c7805 */ /* 0x000fe2000001ff00 */
[----:B------:R-:W-:Y:S01]  /*5670*/  IMAD.MOV.U32 R25, RZ, RZ, 0x1000 ;  /* 0x00001000ff197424 */ /* 0x000fe200078e00ff */
[----:B------:R-:W3:Y:S03]  /*5680*/  LDCU.64 UR4, c[0x0][0x890] ;  /* 0x00011200ff0477ac */ /* 0x000ee60008000a00 */
[----:B------:R-:W4:Y:S01]  /*5690*/  LDC R19, c[0x0][0x370] ;  /* 0x0000dc00ff137b82 */ /* 0x000f220000000800 */
[----:B------:R-:W-:Y:S01]  /*56a0*/  UMOV UR6, 0x400 ;  /* 0x0000040000067882 */ /* 0x000fe20000000000 */
[----:B------:R-:W-:-:S02]  /*56b0*/  UPLOP3.LUT UP1, UPT, UPT, UPT, UPT, 0x40, 0x4 ;  /* 0x000000000004789c */ /* 0x000fc40003f2e870 */
[----:B------:R-:W-:-:S04]  /*56c0*/  ULEA UR6, UR37, UR6, 0x18 ;  /* 0x0000000625067291 */ /* 0x000fc8000f8ec0ff */
[----:B------:R-:W4:Y:S01]  /*56d0*/  LDC R2, c[0x0][0xb0c] ;  /* 0x0002c300ff027b82 */ /* 0x000f220000000800 */
[----:B--2---:R-:W-:Y:S02]  /*56e0*/  UISETP.NE.U32.AND UP2, UPT, UR8, URZ, UPT ;  /* 0x000000ff0800728c */ /* 0x004fe4000bf45070 */
[----:B------:R-:W-:Y:S02]  /*56f0*/  UIADD3 UR8, UPT, UPT, UR6, 0x240, URZ ;  /* 0x0000024006087890 */ /* 0x000fe4000fffe0ff */
[----:B---3--:R-:W-:-:S03]  /*5700*/  UISETP.NE.U32.AND UP3, UPT, UR4, URZ, UPT ;  /* 0x000000ff0400728c */ /* 0x008fc6000bf65070 */
[----:B------:R-:W2:Y:S01]  /*5710*/  LDC R18, c[0x0][0xb20] ;  /* 0x0002c800ff127b82 */ /* 0x000ea20000000800 */
[----:B-1----:R-:W-:Y:S01]  /*5720*/  ISETP.NE.AND P1, PT, R0, 0x1, PT ;  /* 0x000000010000780c */ /* 0x002fe20003f25270 */
[----:B------:R-:W-:Y:S02]  /*5730*/  UISETP.NE.AND.EX UP2, UPT, UR9, URZ, UPT, UP2 ;  /* 0x000000ff0900728c */ /* 0x000fe4000bf45320 */
[----:B------:R-:W-:Y:S02]  /*5740*/  UPRMT UR37, UR37, 0x654, UR8 ;  /* 0x0000065425257896 */ /* 0x000fe40008000008 */
[----:B------:R-:W-:Y:S02]  /*5750*/  UISETP.NE.AND.EX UP3, UPT, UR5, URZ, UPT, UP3 ;  /* 0x000000ff0500728c */ /* 0x000fe4000bf65330 */
[----:B------:R-:W1:Y:S08]  /*5760*/  LDC.64 R32, c[0x0][0x348] ;  /* 0x0000d200ff207b82 */ /* 0x000e700000000a00 */
[----:B------:R-:W3:Y:S08]  /*5770*/  LDC.64 R16, c[0x0][0xb10] ;  /* 0x0002c400ff107b82 */ /* 0x000ef00000000a00 */
[----:B------:R-:W1:Y:S08]  /*5780*/  LDC.64 R6, c[0x0][0xb18] ;  /* 0x0002c600ff067b82 */ /* 0x000e700000000a00 */
[----:B------:R-:W1:Y:S08]  /*5790*/  LDC.64 R4, c[0x0][0xb28] ;  /* 0x0002ca00ff047b82 */ /* 0x000e700000000a00 */
[----:B--2-4-:R-:W1:Y:S02]  /*57a0*/  LDC R24, c[0x0][0x374] ;  /* 0x0000dd00ff187b82 */ /* 0x014e640000000800 */
.L_x_126:
[C---:B------:R-:W-:Y:S02]  /*57b0*/  LEA R0, R29.reuse, UR6, 0x3 ;  /* 0x000000061d007c11 */ /* 0x040fe4000f8e18ff */
[----:B------:R-:W-:Y:S02]  /*57c0*/  SHF.L.U32 R3, R28, 0x1f, RZ ;  /* 0x0000001f1c037819 */ /* 0x000fe400000006ff */
[----:B------:R-:W-:Y:S02]  /*57d0*/  LEA R20, R29, UR6, 0x4 ;  /* 0x000000061d147c11 */ /* 0x000fe4000f8e20ff */
[----:B--2---:R-:W2:Y:S02]  /*57e0*/  SYNCS.PHASECHK.TRANS64.TRYWAIT P0, [R0+URZ+0x260], R3 ;  /* 0x00026003000075a7 */ /* 0x004ea400080011ff */
[----:B--2---:R-:W-:Y:S05]  /*57f0*/  @!P0 BRA `(.L_x_119) ;  /* 0x0000003800608947 */ /* 0x004fea0003800000 */
.L_x_240:
[----:B------:R-:W-:Y:S01]  /*5800*/  ISETP.GE.AND P0, PT, R40, 0x1, PT ;  /* 0x000000012800780c */ /* 0x000fe20003f06270 */
[----:B------:R-:W4:Y:S01]  /*5810*/  LDS.128 R20, [R20+0x2f0] ;  /* 0x0002f00014147984 */ /* 0x000f220000000c00 */
[----:B------:R-:W-:Y:S01]  /*5820*/  ISETP.NE.U32.AND P4, PT, RZ, UR4, PT ;  /* 0x00000004ff007c0c */ /* 0x000fe2000bf85070 */
[----:B--2---:R-:W-:Y:S01]  /*5830*/  VIADD R0, R0, 0x270 ;  /* 0x0000027000007836 */ /* 0x004fe20000000000 */
[----:B------:R-:W-:Y:S02]  /*5840*/  SHF.L.U32 R26, R30, 0x1f, RZ ;  /* 0x0000001f1e1a7819 */ /* 0x000fe400000006ff */
[----:B------:R-:W-:Y:S02]  /*5850*/  ISETP.NE.AND.EX P4, PT, RZ, UR5, PT, P4 ;  /* 0x00000005ff007c0c */ /* 0x000fe4000bf85340 */
[----:B------:R-:W-:Y:S01]  /*5860*/  PRMT R0, RZ, 0x654, R0 ;  /* 0x00000654ff007816 */ /* 0x000fe20000000000 */
[----:B------:R-:W-:Y:S01]  /*5870*/  @!PT LDS RZ, [RZ] ;  /* 0x00000000fffff984 */ /* 0x000fe20000000800 */
[----:B------:R-:W-:Y:S01]  /*5880*/  @!PT LDS RZ, [RZ] ;  /* 0x00000000fffff984 */ /* 0x000fe20000000800 */
[----:B------:R-:W-:Y:S01]  /*5890*/  @!PT LDS RZ, [RZ] ;  /* 0x00000000fffff984 */ /* 0x000fe20000000800 */
[----:B------:R-:W-:Y:S01]  /*58a0*/  @!PT LDS RZ, [RZ] ;  /* 0x00000000fffff984 */ /* 0x000fe20000000800 */
[----:B------:R2:W-:Y:S06]  /*58b0*/  MEMBAR.ALL.CTA ;  /* 0x0000000000007992 */ /* 0x0005ec0000008000 */
[----:B--2---:R-:W2:Y:S02]  /*58c0*/  FENCE.VIEW.ASYNC.S ;  /* 0x00000000000073c6 */ /* 0x004ea40000000000 */
[----:B--2---:R2:W-:Y:S01]  /*58d0*/  SYNCS.ARRIVE.TRANS64.RED.A1T0 RZ, [R0+URZ], RZ ;  /* 0x000000ff00ff79a7 */ /* 0x0045e200081004ff */
[----:B----4-:R-:W-:Y:S11]  /*58e0*/  LOP3.LUT P3, RZ, R22, 0x1, RZ, 0xc0, !PT ;  /* 0x0000000116ff7812 */ /* 0x010ff6000786c0ff */
[----:B------:R-:W-:Y:S02]  /*58f0*/  @!UPT UIADD3 URZ, UPT, UPT, URZ, URZ, URZ ;  /* 0x000000fffffff290 */ /* 0x000fe4000fffe0ff */
[----:B------:R-:W-:Y:S02]  /*5900*/  @P3 MOV R13, R20 ;  /* 0x00000014000d3202 */ /* 0x000fe40000000f00 */
[----:B------:R-:W-:Y:S01]  /*5910*/  @P3 LOP3.LUT R8, R21, 0xffff, RZ, 0xc0, !PT ;  /* 0x0000ffff15083812 */ /* 0x000fe200078ec0ff */
[----:B--2---:R-:W-:Y:S06]  /*5920*/  @!P0 BRA `(.L_x_120) ;  /* 0x0000000000a48947 */ /* 0x004fec0003800000 */
[----:B-1----:R-:W-:Y:S01]  /*5930*/  IMAD.HI.U32 R31, R24, R7, RZ ;  /* 0x00000007181f7227 */ /* 0x002fe200078e00ff */
[----:B------:R-:W-:Y:S02]  /*5940*/  ISETP.NE.AND P0, PT, R6, 0x1, PT ;  /* 0x000000010600780c */ /* 0x000fe40003f05270 */
[----:B------:R-:W-:Y:S01]  /*5950*/  ISETP.NE.AND P2, PT, R40, 0x1, PT ;  /* 0x000000012800780c */ /* 0x000fe20003f45270 */
[----:B---3--:R-:W-:Y:S01]  /*5960*/  IMAD.HI.U32 R34, R19, R16, RZ ;  /* 0x0000001013227227 */ /* 0x008fe200078e00ff */
[----:B------:R-:W-:Y:S02]  /*5970*/  SHF.R.U32.HI R31, RZ, R18, R31 ;  /* 0x00000012ff1f7219 */ /* 0x000fe4000001161f */
[----:B------:R-:W-:Y:S01]  /*5980*/  ISETP.NE.AND P5, PT, R2, 0x1, PT ;  /* 0x000000010200780c */ /* 0x000fe20003fa5270 */
[----:B------:R-:W-:Y:S01]  /*5990*/  IMAD.HI.U32 R36, R13, R16, RZ ;  /* 0x000000100d247227 */ /* 0x000fe200078e00ff */
[----:B------:R-:W-:Y:S02]  /*59a0*/  SHF.R.U32.HI R34, RZ, R17, R34 ;  /* 0x00000011ff227219 */ /* 0x000fe40000011622 */
[----:B------:R-:W-:Y:S01]  /*59b0*/  SEL R3, R24, R31, !P0 ;  /* 0x0000001f18037207 */ /* 0x000fe20004000000 */
[C---:B------:R-:W-:Y:S01]  /*59c0*/  IMAD.HI.U32 R31, R8.reuse, R7, RZ ;  /* 0x00000007081f7227 */ /* 0x040fe200078e00ff */
[----:B------:R-:W-:Y:S02]  /*59d0*/  SEL R11, R19, R34, !P5 ;  /* 0x00000022130b7207 */ /* 0x000fe40006800000 */
[----:B------:R-:W-:Y:S01]  /*59e0*/  SHF.R.U32.HI R36, RZ, R17, R36 ;  /* 0x00000011ff247219 */ /* 0x000fe20000011624 */
[----:B------:R-:W-:Y:S01]  /*59f0*/  IMAD.HI.U32 R38, R3, R4, RZ ;  /* 0x0000000403267227 */ /* 0x000fe200078e00ff */
[----:B------:R-:W-:Y:S03]  /*5a00*/  SHF.R.U32.HI R31, RZ, R18, R31 ;  /* 0x00000012ff1f7219 */ /* 0x000fe6000001161f */
[----:B------:R-:W-:Y:S01]  /*5a10*/  IMAD.HI.U32 R34, R11, R4, RZ ;  /* 0x000000040b227227 */ /* 0x000fe200078e00ff */
[----:B------:R-:W-:Y:S02]  /*5a20*/  @P2 SHF.R.U32.HI R3, RZ, R5, R38 ;  /* 0x00000005ff032219 */ /* 0x000fe40000011626 */
[----:B------:R-:W-:Y:S02]  /*5a30*/  SEL R9, R8, R31, !P0 ;  /* 0x0000001f08097207 */ /* 0x000fe40004000000 */
[----:B------:R-:W-:Y:S01]  /*5a40*/  @P2 SHF.R.U32.HI R11, RZ, R5, R34 ;  /* 0x00000005ff0b2219 */ /* 0x000fe20000011622 */
[C---:B------:R-:W-:Y:S01]  /*5a50*/  IMAD R10, R40.reuse, R3, RZ ;  /* 0x00000003280a7224 */ /* 0x040fe200078e02ff */
[----:B------:R-:W-:Y:S01]  /*5a60*/  SEL R3, R13, R36, !P5 ;  /* 0x000000240d037207 */ /* 0x000fe20006800000 */
[C---:B------:R-:W-:Y:S03]  /*5a70*/  IMAD.HI.U32 R14, R9.reuse, R4, RZ ;  /* 0x00000004090e7227 */ /* 0x040fe600078e00ff */
[----:B------:R-:W-:Y:S01]  /*5a80*/  ISETP.GE.AND P0, PT, R9, R10, PT ;  /* 0x0000000a0900720c */ /* 0x000fe20003f06270 */
[C---:B------:R-:W-:Y:S01]  /*5a90*/  IMAD R12, R40.reuse, R11, RZ ;  /* 0x0000000b280c7224 */ /* 0x040fe200078e02ff */
[-C--:B------:R-:W-:Y:S04]  /*5aa0*/  SHF.R.U32.HI R14, RZ, R5.reuse, R14 ;  /* 0x00000005ff0e7219 */ /* 0x080fe8000001160e */
[----:B------:R-:W-:Y:S02]  /*5ab0*/  ISETP.GE.OR P0, PT, R3, R12, P0 ;  /* 0x0000000c0300720c */ /* 0x000fe40000706670 */
[----:B------:R-:W-:Y:S05]  /*5ac0*/  SEL R15, R9, R14, !P2 ;  /* 0x0000000e090f7207 */ /* 0x000fea0005000000 */
[----:B------:R-:W-:Y:S04]  /*5ad0*/  IMAD.MOV R14, RZ, RZ, -R15 ;  /* 0x000000ffff0e7224 */ /* 0x000fe800078e0a0f */
[----:B------:R-:W-:Y:S02]  /*5ae0*/  IMAD R14, R40, R14, R9 ;  /* 0x0000000e280e7224 */ /* 0x000fe400078e0209 */
[C---:B------:R-:W-:Y:S05]  /*5af0*/  @!P0 IMAD.HI.U32 R10, R3.reuse, R4, RZ ;  /* 0x00000004030a8227 */ /* 0x040fea00078e00ff */
[----:B------:R-:W-:Y:S04]  /*5b00*/  @!P0 SHF.R.U32.HI R10, RZ, R5, R10 ;  /* 0x00000005ff0a8219 */ /* 0x000fe8000001160a */
[----:B------:R-:W-:Y:S01]  /*5b10*/  @!P0 SEL R0, R3, R10, !P2 ;  /* 0x0000000a03008207 */ /* 0x000fe20005000000 */
[----:B------:R-:W-:Y:S03]  /*5b20*/  IMAD.MOV R10, RZ, RZ, -R3 ;  /* 0x000000ffff0a7224 */ /* 0x000fe600078e0a03 */
[----:B------:R-:W-:Y:S01]  /*5b30*/  @!P0 IADD3 R15, PT, PT, R15, -R0, RZ ;  /* 0x800000000f0f8210 */ /* 0x000fe20007ffe0ff */
[----:B------:R-:W-:Y:S01]  /*5b40*/  @!P0 IMAD R0, R11, R14, R0 ;  /* 0x0000000e0b008224 */ /* 0x000fe200078e0200 */
[----:B------:R-:W-:Y:S01]  /*5b50*/  IADD3 R11, PT, PT, -R9, RZ, RZ ;  /* 0x000000ff090b7210 */ /* 0x000fe20007ffe1ff */
[----:B------:R-:W-:Y:S02]  /*5b60*/  IMAD R13, R2, R10, R13 ;  /* 0x0000000a020d7224 */ /* 0x000fe400078e020d */
[----:B------:R-:W-:Y:S02]  /*5b70*/  @!P0 IMAD R9, R15, R40, R3 ;  /* 0x000000280f098224 */ /* 0x000fe400078e0203 */
[----:B------:R-:W-:Y:S02]  /*5b80*/  @!P0 IMAD.MOV.U32 R3, RZ, RZ, R0 ;  /* 0x000000ffff038224 */ /* 0x000fe400078e0000 */
[----:B------:R-:W-:Y:S02]  /*5b90*/  IMAD R8, R6, R11, R8 ;  /* 0x0000000b06087224 */ /* 0x000fe400078e0208 */
[----:B------:R-:W-:Y:S02]  /*5ba0*/  IMAD R13, R3, R2, R13 ;  /* 0x00000002030d7224 */ /* 0x000fe400078e020d */
[----:B------:R-:W-:Y:S02]  /*5bb0*/  IMAD R8, R9, R6, R8 ;  /* 0x0000000609087224 */ /* 0x000fe400078e0208 */
.L_x_120:
[----:B------:R-:W-:Y:S05]  /*5bc0*/  BRA.U UP1, `(.L_x_121) ;  /* 0x0000000101107547 */ /* 0x000fea000b800000 */
[----:B------:R-:W-:Y:S04]  /*5bd0*/  MOV R0, UR7 ;  /* 0x0000000700007c02 */ /* 0x000fe80008000f00 */
[----:B------:R-:W-:Y:S04]  /*5be0*/  SHF.L.U32 R3, R0, 0x1f, RZ ;  /* 0x0000001f00037819 */ /* 0x000fe800000006ff */
[----:B------:R-:W2:Y:S02]  /*5bf0*/  SYNCS.PHASECHK.TRANS64.TRYWAIT P0, [UR6+0x258], R3 ;  /* 0x00025803ff0075a7 */ /* 0x000ea40008001106 */
[----:B--2---:R-:W-:Y:S05]  /*5c00*/  @!P0 BRA `(.L_x_122) ;  /* 0x0000003400708947 */ /* 0x004fea0003800000 */
.L_x_121:
[----:B------:R-:W-:Y:S05]  /*5c10*/  BRA.U !UP3, `(.L_x_123) ;  /* 0x000000010b347547 */ /* 0x000fea000b800000 */
[----:B------:R-:W-:Y:S01]  /*5c20*/  UPLOP3.LUT UP0, UPT, UPT, UPT, UP2, 0x80, 0x8 ;  /* 0x000000000008789c */ /* 0x000fe20003f0f020 */
[----:B--2---:R-:W-:Y:S02]  /*5c30*/  HFMA2 R0, -RZ, RZ, 0, 5.9604644775390625e-08 ;  /* 0x00000001ff007431 */ /* 0x004fe400000001ff */
[----:B------:R-:W-:Y:S03]  /*5c40*/  IMAD.MOV.U32 R95, RZ, RZ, 0x1 ;  /* 0x00000001ff5f7424 */ /* 0x000fe600078e00ff */
[----:B------:R-:W-:Y:S05]  /*5c50*/  PLOP3.LUT P0, PT, PT, PT, UP0, 0x80, 0x8 ;  /* 0x000000000008781c */ /* 0x000fea0003f0f008 */
[----:B------:R-:W2:Y:S01]  /*5c60*/  @UP0 LDCU.64 UR10, c[0x0][0x888] ;  /* 0x00011100ff0a07ac */ /* 0x000ea20008000a00 */
[----:B------:R-:W-:Y:S07]  /*5c70*/  @UP0 UIMAD UR8, UR36, UR4, URZ ;  /* 0x00000004240802a4 */ /* 0x000fee000f8e02ff */
[----:B------:R-:W-:Y:S01]  /*5c80*/  @!P0 PRMT R95, R0, 0x7610, R95 ;  /* 0x00007610005f8816 */ /* 0x000fe2000000005f */
[----:B--2---:R-:W-:Y:S03]  /*5c90*/  @UP0 UIMAD.WIDE UR10, UR8, 0x4, UR10 ;  /* 0x00000004080a08a5 */ /* 0x004fe6000f8e020a */
[----:B------:R-:W2:Y:S03]  /*5ca0*/  @!UP0 LDCU UR8, c[0x0][0x880] ;  /* 0x00011000ff0887ac */ /* 0x000ea60008000800 */
[----:B------:R-:W-:Y:S01]  /*5cb0*/  IMAD.U32 R10, RZ, RZ, UR10 ;  /* 0x0000000aff0a7e24 */ /* 0x000fe2000f8e00ff */
[----:B------:R-:W-:Y:S05]  /*5cc0*/  MOV R11, UR11 ;  /* 0x0000000b000b7c02 */ /* 0x000fea0008000f00 */
[----:B-----5:R4:W5:Y:S02]  /*5cd0*/  @P0 LDG.E R49, desc[UR40][R10.64] ;  /* 0x000000280a310981 */ /* 0x020964000c1e1900 */
[----:B--2-4-:R-:W-:Y:S07]  /*5ce0*/  @!P0 IMAD.U32 R49, RZ, RZ, UR8 ;  /* 0x00000008ff318e24 */ /* 0x014fee000f8e00ff */
.L_x_123:
[----:B-----5:R-:W-:Y:S01]  /*5cf0*/  @!P4 FSETP.EQ.AND P5, PT, R49, RZ, PT ;  /* 0x000000ff3100c20b */ /* 0x020fe20003fa2000 */
[----:B------:R-:W-:Y:S01]  /*5d00*/  @!UPT UIADD3 URZ, UPT, UPT, URZ, URZ, URZ ;  /* 0x000000fffffff290 */ /* 0x000fe2000fffe0ff */
[----:B------:R-:W-:Y:S11]  /*5d10*/  @!P4 BRA `(.L_x_124) ;  /* 0x000000000014c947 */ /* 0x000ff60003800000 */
[----:B------:R-:W-:Y:S02]  /*5d20*/  LOP3.LUT P0, RZ, R95, 0xff, RZ, 0xc0, !PT ;  /* 0x000000ff5fff7812 */ /* 0x000fe4000780c0ff */
[----:B------:R-:W-:Y:S04]  /*5d30*/  PLOP3.LUT P5, PT, PT, PT, UP0, 0x80, 0x8 ;  /* 0x000000000008781c */ /* 0x000fe80003faf008 */
[----:B------:R-:W-:Y:S07]  /*5d40*/  PLOP3.LUT P5, PT, P5, PT, PT, 0x8, 0x80 ;  /* 0x000000000080781c */ /* 0x000fee0002fae170 */
[----:B------:R-:W-:Y:S11]  /*5d50*/  @P0 FSETP.EQ.AND P5, PT, R49, RZ, PT ;  /* 0x000000ff3100020b */ /* 0x000ff60003fa2000 */
[----:B------:R-:W-:Y:S02]  /*5d60*/  @!UPT UIADD3 URZ, UPT, UPT, URZ, URZ, URZ ;  /* 0x000000fffffff290 */ /* 0x000fe4000fffe0ff */
.L_x_124:
[----:B------:R-:W4:Y:S01]  /*5d70*/  SYNCS.PHASECHK.TRANS64.TRYWAIT P4, [UR6+0x248], R26 ;  /* 0x0002481aff0075a7 */ /* 0x000f220008081106 */
[----:B------:R-:W-:Y:S01]  /*5d80*/  @P3 SHF.R.U32.HI R27, RZ, 0x10, R21 ;  /* 0x00000010ff1b3819 */ /* 0x000fe20000011615 */
[----:B------:R-:W-:Y:S01]  /*5d90*/  VIADD R29, R29, 0x1 ;  /* 0x000000011d1d7836 */ /* 0x000fe20000000000 */
[----:B------:R-:W5:Y:S08]  /*5da0*/  LDC.64 R14, c[0x0][0xb10] ;  /* 0x0002c400ff0e7b82 */ /* 0x000f700000000a00 */
[----:B------:R-:W1:Y:S08]  /*5db0*/  LDC.64 R10, c[0x0][0xb18] ;  /* 0x0002c600ff0a7b82 */ /* 0x000e700000000a00 */
[----:B--2---:R-:W2:Y:S08]  /*5dc0*/  @!P1 LDC R0, c[0x0][0xb20] ;  /* 0x0002c800ff009b82 */ /* 0x004eb00000000800 */
[----:B------:R-:W3:Y:S01]  /*5dd0*/  @!P1 LDC R3, c[0x0][0xb0c] ;  /* 0x0002c300ff039b82 */ /* 0x000ee20000000800 */
[----:B-----5:R-:W-:Y:S05]  /*5de0*/  @!P1 IMAD.HI.U32 R14, R13, R14, RZ ;  /* 0x0000000e0d0e9227 */ /* 0x020fea00078e00ff */
[----:B------:R-:W-:Y:S01]  /*5df0*/  @!P1 SHF.R.U32.HI R14, RZ, R15, R14 ;  /* 0x0000000fff0e9219 */ /* 0x000fe2000001160e */
[----:B-1----:R-:W-:Y:S01]  /*5e00*/  @!P1 IMAD.HI.U32 R11, R8, R11, RZ ;  /* 0x0000000b080b9227 */ /* 0x002fe200078e00ff */
[----:B------:R-:W-:Y:S04]  /*5e10*/  @!P1 ISETP.NE.AND P0, PT, R10, 0x1, PT ;  /* 0x000000010a00980c */ /* 0x000fe80003f05270 */
[----:B--2---:R-:W-:Y:S02]  /*5e20*/  @!P1 SHF.R.U32.HI R9, RZ, R0, R11 ;  /* 0x00000000ff099219 */ /* 0x004fe4000001160b */
[----:B---3--:R-:W-:Y:S02]  /*5e30*/  @!P1 ISETP.NE.AND P2, PT, R3, 0x1, PT ;  /* 0x000000010300980c */ /* 0x008fe40003f45270 */
[----:B------:R-:W-:Y:S02]  /*5e40*/  @!P1 SEL R9, R8, R9, !P0 ;  /* 0x0000000908099207 */ /* 0x000fe40004000000 */
[----:B------:R-:W-:Y:S02]  /*5e50*/  ELECT P0, URZ, PT ;  /* 0x0000000000ff782f */ /* 0x000fe40003800000 */
[----:B------:R-:W-:Y:S05]  /*5e60*/  @!P1 SEL R14, R13, R14, !P2 ;  /* 0x0000000e0d0e9207 */ /* 0x000fea0005000000 */
[----:B------:R-:W-:Y:S02]  /*5e70*/  @!P1 IMAD.IADD R0, R9, 0x1, -R14 ;  /* 0x0000000109009824 */ /* 0x000fe400078e0a0e */
[----:B------:R-:W-:Y:S02]  /*5e80*/  @!P1 IMAD.IADD R9, R14, 0x1, -R9 ;  /* 0x000000010e099824 */ /* 0x000fe400078e0a09 */
[----:B------:R-:W-:Y:S02]  /*5e90*/  @!P1 IMAD R13, R0, R3, R13 ;  /* 0x00000003000d9224 */ /* 0x000fe400078e020d */
[----:B------:R-:W-:Y:S01]  /*5ea0*/  @!P1 IMAD R8, R9, R10, R8 ;  /* 0x0000000a09089224 */ /* 0x000fe200078e0208 */
[----:B----4-:R-:W-:Y:S06]  /*5eb0*/  @!P4 BRA `(.L_x_125) ;  /* 0x0000003000dcc947 */ /* 0x010fec0003800000 */
.L_x_243:
[----:B------:R-:W-:Y:S01]  /*5ec0*/  PLOP3.LUT P5, PT, P5, P0, PT, 0xf2, 0x2f ;  /* 0x00000000002f781c */ /* 0x000fe20002fa1e72 */
[----:B------:R-:W-:Y:S01]  /*5ed0*/  UMOV UR14, 0x0 ;  /* 0x00000000000e7882 */ /* 0x000fe20000000000 */
[----:B------:R-:W-:Y:S01]  /*5ee0*/  LOP3.LUT R30, R30, 0x1, RZ, 0x3c, !PT ;  /* 0x000000011e1e7812 */ /* 0x000fe200078e3cff */
[----:B------:R-:W-:Y:S01]  /*5ef0*/  UMOV UR15, 0x10000000 ;  /* 0x10000000000f7882 */ /* 0x000fe20000000000 */
[----:B------:R-:W-:Y:S01]  /*5f00*/  UMOV UR12, UR36 ;  /* 0x00000024000c7c82 */ /* 0x000fe20008000000 */
[----:B------:R-:W-:Y:S08]  /*5f10*/  @P3 R2UR UR36, R27 ;  /* 0x000000001b2432ca */ /* 0x000ff000000e0000 */
[----:B-1----:R-:W-:Y:S01]  /*5f20*/  @!P5 IADD3 R3, P0, PT, R32, 0x580, RZ ;  /* 0x000005802003d810 */ /* 0x002fe20007f1e0ff */
[----:B------:R-:W-:Y:S01]  /*5f30*/  @!P5 IMAD.SHL.U32 R94, R94, 0x40, RZ ;  /* 0x000000405e5ed824 */ /* 0x000fe200078e00ff */
[----:B------:R-:W-:Y:S01]  /*5f40*/  VOTEU.ALL UP1, P5 ;  /* 0x0000000000ff7886 */ /* 0x000fe20002820000 */
[----:B------:R-:W-:Y:S01]  /*5f50*/  @!P5 IMAD.SHL.U32 R93, R93, 0x40, RZ ;  /* 0x000000405d5dd824 */ /* 0x000fe200078e00ff */
[----:B------:R-:W-:Y:S01]  /*5f60*/  @!P5 R2UR UR9, R3 ;  /* 0x000000000309d2ca */ /* 0x000fe200000e0000 */
[----:B------:R-:W-:Y:S01]  /*5f70*/  @!P5 IMAD.X R0, RZ, RZ, R33, P0 ;  /* 0x000000ffff00d224 */ /* 0x000fe200000e0621 */
[----:B------:R-:W-:Y:S01]  /*5f80*/  @!P5 R2UR UR10, R94 ;  /* 0x000000005e0ad2ca */ /* 0x000fe200000e0000 */
[----:B------:R-:W-:Y:S01]  /*5f90*/  IMAD.IADD R94, R8, 0x1, R81 ;  /* 0x00000001085e7824 */ /* 0x000fe200078e0251 */
[----:B------:R-:W-:Y:S01]  /*5fa0*/  @!P5 R2UR UR11, R93 ;  /* 0x000000005d0bd2ca */ /* 0x000fe200000e0000 */
[----:B------:R-:W-:Y:S01]  /*5fb0*/  IMAD.IADD R93, R13, 0x1, R92 ;  /* 0x000000010d5d7824 */ /* 0x000fe200078e025c */
[----:B------:R-:W-:Y:S02]  /*5fc0*/  @!P5 R2UR UR8, R0 ;  /* 0x000000000008d2ca */ /* 0x000fe400000e0000 */
[C---:B------:R-:W-:Y:S04]  /*5fd0*/  ISETP.NE.AND P0, PT, R29.reuse, 0x2, PT ;  /* 0x000000021d00780c */ /* 0x040fe80003f05270 */
[----:B------:R-:W-:Y:S01]  /*5fe0*/  SEL R3, RZ, 0x1, P0 ;  /* 0x00000001ff037807 */ /* 0x000fe20000000000 */
[----:B------:R-:W-:Y:S01]  /*5ff0*/  IMAD.U32 R10, RZ, RZ, UR9 ;  /* 0x00000009ff0a7e24 */ /* 0x000fe2000f8e00ff */
[----:B------:R-:W-:Y:S01]  /*6000*/  @!UP1 UIADD3 UR9, UPT, UPT, UR6, 0x240, URZ ;  /* 0x0000024006099890 */ /* 0x000fe2000fffe0ff */
[----:B------:R-:W-:Y:S02]  /*6010*/  SEL R29, R29, RZ, P0 ;  /* 0x000000ff1d1d7207 */ /* 0x000fe40000000000 */
[----:B------:R-:W-:Y:S02]  /*6020*/  LOP3.LUT R28, R28, R3, RZ, 0x3c, !PT ;  /* 0x000000031c1c7212 */ /* 0x000fe400078e3cff */
[----:B------:R-:W-:Y:S01]  /*6030*/  IMAD.U32 R11, RZ, RZ, UR8 ;  /* 0x00000008ff0b7e24 */ /* 0x000fe2000f8e00ff */
[----:B------:R-:W-:Y:S01]  /*6040*/  @!P5 R2UR UR16, R10 ;  /* 0x000000000a10d2ca */ /* 0x000fe200000e0000 */
[----:B------:R-:W-:Y:S01]  /*6050*/  @!UP1 UIADD3 UR8, UPT, UPT, UR6, 0x400, URZ ;  /* 0x0000040006089890 */ /* 0x000fe2000fffe0ff */
[----:B------:R-:W-:Y:S02]  /*6060*/  VOTEU.ALL UP1, P5 ;  /* 0x0000000000ff7886 */ /* 0x000fe40002820000 */
[----:B------:R-:W-:Y:S11]  /*6070*/  @!P5 R2UR UR17, R11 ;  /* 0x000000000b11d2ca */ /* 0x000ff600000e0000 */
[----:B------:R-:W-:Y:S02]  /*6080*/  @!UPT UIADD3 URZ, UPT, UPT, URZ, URZ, URZ ;  /* 0x000000fffffff290 */ /* 0x000fe4000fffe0ff */
[----:B------:R2:W-:Y:S01]  /*6090*/  @!UP1 UTMALDG.3D [UR8], [UR16], desc[UR14] ;  /* 0x00000e08100095b4 */ /* 0x0005e20008011000 */
[----:B------:R2:W-:Y:S01]  /*60a0*/  @!P5 SYNCS.ARRIVE.TRANS64.RED.A0TR RZ, [UR6+0x240], R25 ;  /* 0x00024019ffffd9a7 */ /* 0x0005e20008300406 */
[----:B------:R-:W-:Y:S01]  /*60b0*/  UPLOP3.LUT UP1, UPT, UPT, UPT, UPT, 0x80, 0x8 ;  /* 0x000000000008789c */ /* 0x000fe20003f2f070 */
[----:B------:R-:W-:Y:S01]  /*60c0*/  SYNCS.ARRIVE.TRANS64.RED.A1T0 RZ, [UR37], RZ ;  /* 0x000000ffffff79a7 */ /* 0x000fe20008100425 */
[----:B------:R-:W-:Y:S09]  /*60d0*/  @P3 BRA `(.L_x_126) ;  /* 0xfffffff400b43947 */ /* 0x000ff2000383ffff */
[----:B------:R-:W-:Y:S07]  /*60e0*/  MOV R0, UR6 ;  /* 0x0000000600007c02 */ /* 0x000fee0008000f00 */
.L_x_127:
[----:B-1----:R-:W-:-:S04]  /*60f0*/  SHF.L.U32 R3, R30, 0x1f, RZ ;  /* 0x0000001f1e037819 */ /* 0x002fc800000006ff */
[----:B------:R1:W3:Y:S03]  /*6100*/  SYNCS.PHASECHK.TRANS64.TRYWAIT P0, [R0+URZ+0x248], R3 ;  /* 0x00024803000075a7 */ /* 0x0002e600080011ff */
[----:B---3--:R-:W-:Y:S05]  /*6110*/  @!P0 NANOSLEEP.SYNCS 0x989680 ;  /* 0x009896800000895d */ /* 0x008fea0003900000 */
[----:B------:R-:W3:Y:S02]  /*6120*/  @!P0 SYNCS.PHASECHK.TRANS64 P0, [R0+URZ+0x248], R3 ;  /* 0x00024803000085a7 */ /* 0x000ee400080010ff */
[----:B--23--:R-:W-:Y:S05]  /*6130*/  @P0 EXIT ;  /* 0x000000000000094d */ /* 0x00cfea0003800000 */
[----:B------:R-:W-:Y:S05]  /*6140*/  BRA `(.L_x_127) ;  /* 0xfffffffc00e87947 */ /* 0x000fea000383ffff */
.L_x_118:
[----:B------:R-:W-:-:S06]  /*6150*/  UISETP.GE.AND UP1, UPT, UR10, 0x4, UPT ;  /* 0x000000040a00788c */ /* 0x000fcc000bf26270 */
[----:B------:R-:W-:-:S13]  /*6160*/  PLOP3.LUT P0, PT, PT, PT, UP1, 0x80, 0x8 ;  /* 0x000000000008781c */ /* 0x000fda0003f0f018 */
[----:B------:R-:W-:Y:S05]  /*6170*/  @!P0 EXIT ;  /* 0x000000000000894d */ /* 0x000fea0003800000 */
[----:B------:R-:W-:Y:S01]  /*6180*/  BAR.SYNC.DEFER_BLOCKING 0x6, 0xa0 ;  /* 0x0182800000007b1d */ /* 0x000fe20000010000 */
[C---:B------:R-:W-:Y:S01]  /*6190*/  IMAD.SHL.U32 R4, R103.reuse, 0x40, RZ ;  /* 0x0000004067047824 */ /* 0x040fe200078e00ff */
[----:B------:R-:W-:Y:S01]  /*61a0*/  SHF.R.U32.HI R3, RZ, 0x1, R103 ;  /* 0x00000001ff037819 */ /* 0x000fe20000011667 */
[----:B------:R-:W-:Y:S01]  /*61b0*/  IMAD.SHL.U32 R105, R106, 0x800, RZ ;  /* 0x000008006a697824 */ /* 0x000fe200078e00ff */
[----:B------:R-:W-:Y:S01]  /*61c0*/  CS2R R108, SRZ ;  /* 0x00000000006c7805 */ /* 0x000fe2000001ff00 */
[C---:B------:R-:W-:Y:S01]  /*61d0*/  IMAD.U32 R47, R103.reuse, 0x10000, RZ ;  /* 0x00010000672f7824 */ /* 0x040fe200078e00ff */
[----:B------:R-:W-:Y:S01]  /*61e0*/  UMOV UR43, 0x400 ;  /* 0x00000400002b7882 */ /* 0x000fe20000000000 */
[C---:B------:R-:W-:Y:S01]  /*61f0*/  LOP3.LUT R2, R4.reuse, 0x180, RZ, 0xc0, !PT ;  /* 0x0000018004027812 */ /* 0x040fe200078ec0ff */
[----:B------:R-:W-:Y:S01]  /*6200*/  ULEA UR43, UR37, UR43, 0x18 ;  /* 0x0000002b252b7291 */ /* 0x000fe2000f8ec0ff */
[----:B------:R-:W1:Y:S01]  /*6210*/  LDC R101, c[0x0][0x370] ;  /* 0x0000dc00ff657b82 */ /* 0x000e620000000800 */
[----:B------:R-:W-:Y:S01]  /*6220*/  LOP3.LUT R4, R4, 0x640, RZ, 0xc0, !PT ;  /* 0x0000064004047812 */ /* 0x000fe200078ec0ff */
[----:B------:R-:W-:Y:S01]  /*6230*/  IMAD.MOV.U32 R44, RZ, RZ, RZ ;  /* 0x000000ffff2c7224 */ /* 0x000fe200078e00ff */
[----:B------:R-:W-:Y:S01]  /*6240*/  LOP3.LUT R3, R2, 0x20, R3, 0xf8, !PT ;  /* 0x0000002002037812 */ /* 0x000fe200078ef803 */
[----:B------:R-:W-:Y:S01]  /*6250*/  IMAD.SHL.U32 R2, R103, 0x8, RZ ;  /* 0x0000000867027824 */ /* 0x000fe200078e00ff */
[----:B------:R-:W-:Y:S01]  /*6260*/  LOP3.LUT R105, R4, 0x800, R105, 0xf8, !PT ;  /* 0x0000080004697812 */ /* 0x000fe200078ef869 */
[----:B------:R-:W-:Y:S01]  /*6270*/  UIADD3 UR4, UPT, UPT, UR43, 0x1400, URZ ;  /* 0x000014002b047890 */ /* 0x000fe2000fffe0ff */
[----:B------:R-:W-:Y:S01]  /*6280*/  IMAD.MOV.U32 R110, RZ, RZ, RZ ;  /* 0x000000ffff6e7224 */ /* 0x000fe200078e00ff */
[----:B------:R-:W2:Y:S01]  /*6290*/  LDC R42, c[0x0][0xb0c] ;  /* 0x0002c300ff2a7b82 */ /* 0x000ea20000000800 */
[----:B------:R-:W-:Y:S01]  /*62a0*/  LOP3.LUT R4, R3, 0x30, R2, 0x78, !PT ;  /* 0x0000003003047812 */ /* 0x000fe200078e7802 */
[----:B------:R-:W-:Y:S01]  /*62b0*/  IMAD.SHL.U32 R2, R106, 0x200000, RZ ;  /* 0x002000006a027824 */ /* 0x000fe200078e00ff */
[----:B------:R-:W3:Y:S01]  /*62c0*/  LDCU.64 UR46, c[0x0][0x348] ;  /* 0x00006900ff2e77ac */ /* 0x000ee20008000a00 */
[----:B------:R-:W-:Y:S01]  /*62d0*/  IMAD.SHL.U32 R3, R103, 0x10, RZ ;  /* 0x0000001067037824 */ /* 0x000fe200078e00ff */
[----:B------:R-:W-:Y:S01]  /*62e0*/  LOP3.LUT R105, R105, R4, RZ, 0xfc, !PT ;  /* 0x0000000469697212 */ /* 0x000fe200078efcff */
[----:B------:R-:W-:Y:S01]  /*62f0*/  IMAD.MOV.U32 R114, RZ, RZ, RZ ;  /* 0x000000ffff727224 */ /* 0x000fe200078e00ff */
[----:B------:R-:W4:Y:S01]  /*6300*/  LDS R0, [UR43+0x310] ;  /* 0x0003102bff007984 */ /* 0x000f220008000800 */
[----:B------:R-:W1:Y:S01]  /*6310*/  LDC R100, c[0x0][0xb20] ;  /* 0x0002c800ff647b82 */ /* 0x000e620000000800 */
[----:B------:R-:W-:Y:S01]  /*6320*/  LOP3.LUT R2, R2, 0x200000, RZ, 0xc0, !PT ;  /* 0x0020000002027812 */ /* 0x000fe200078ec0ff */
[----:B------:R-:W-:Y:S01]  /*6330*/  VIADD R104, R105, UR43 ;  /* 0x0000002b69687c36 */ /* 0x000fe20008000000 */
[----:B------:R-:W-:Y:S01]  /*6340*/  LOP3.LUT R3, R3, 0x20, RZ, 0xc0, !PT ;  /* 0x0000002003037812 */ /* 0x000fe200078ec0ff */
[----:B------:R-:W-:Y:S01]  /*6350*/  IMAD.U32 R111, RZ, RZ, UR4 ;  /* 0x00000004ff6f7e24 */ /* 0x000fe2000f8e00ff */
[----:B------:R-:W-:Y:S01]  /*6360*/  LOP3.LUT R47, R2, 0x400000, R47, 0xf8, !PT ;  /* 0x00400000022f7812 */ /* 0x000fe200078ef82f */
[----:B------:R-:W1:Y:S01]  /*6370*/  LDCU.64 UR38, c[0x0][0x888] ;  /* 0x00011100ff2677ac */ /* 0x000e620008000a00 */
[----:B------:R-:W-:Y:S01]  /*6380*/  IADD3 R104, PT, PT, -R3, 0x400, R104 ;  /* 0x0000040003687810 */ /* 0x000fe20007ffe168 */
[----:B------:R-:W1:Y:S01]  /*6390*/  LDC R41, c[0x0][0xb30] ;  /* 0x0002cc00ff297b82 */ /* 0x000e620000000800 */
[----:B------:R-:W-:-:S07]  /*63a0*/  UIADD3 UR42, UPT, UPT, UR43, 0x400, URZ ;  /* 0x000004002b2a7890 */ /* 0x000fce000fffe0ff */
[----:B------:R-:W1:Y:S08]  /*63b0*/  LDC.64 R90, c[0x0][0xb10] ;  /* 0x0002c400ff5a7b82 */ /* 0x000e700000000a00 */
[----:B------:R-:W1:Y:S08]  /*63c0*/  LDC.64 R38, c[0x0][0xb18] ;  /* 0x0002c600ff267b82 */ /* 0x000e700000000a00 */
[----:B------:R-:W1:Y:S01]  /*63d0*/  LDC.64 R86, c[0x0][0x888] ;  /* 0x00022200ff567b82 */ /* 0x000e620000000a00 */
[----:B----4-:R-:W-:-:S07]  /*63e0*/  IMAD.IADD R47, R0, 0x1, R47 ;  /* 0x00000001002f7824 */ /* 0x010fce00078e022f */
[----:B------:R-:W4:Y:S08]  /*63f0*/  LDC.64 R36, c[0x0][0xb28] ;  /* 0x0002ca00ff247b82 */ /* 0x000f300000000a00 */
[----:B------:R-:W1:Y:S08]  /*6400*/  LDC.64 R88, c[0x0][0x890] ;  /* 0x00022400ff587b82 */ /* 0x000e700000000a00 */
[----:B------:R-:W1:Y:S08]  /*6410*/  LDC.64 R84, c[0x0][0x8b0] ;  /* 0x00022c00ff547b82 */ /* 0x000e700000000a00 */
[----:B------:R-:W1:Y:S08]  /*6420*/  LDC.64 R82, c[0x0][0x8a8] ;  /* 0x00022a00ff527b82 */ /* 0x000e700000000a00 */
[----:B--23--:R-:W1:Y:S02]  /*6430*/  LDC R102, c[0x0][0x374] ;  /* 0x0000dd00ff667b82 */ /* 0x00ce640000000800 */
.L_x_145:
[C---:B------:R-:W-:Y:S02]  /*6440*/  LEA R0, R114.reuse, UR43, 0x3 ;  /* 0x0000002b72007c11 */ /* 0x040fe4000f8e18ff */
[----:B------:R-:W-:Y:S02]  /*6450*/  SHF.L.U32 R3, R109, 0x1f, RZ ;  /* 0x0000001f6d037819 */ /* 0x000fe400000006ff */
[----:B------:R-:W-:Y:S02]  /*6460*/  LEA R16, R114, UR43, 0x4 ;  /* 0x0000002b72107c11 */ /* 0x000fe4000f8e20ff */
[----:B--2---:R-:W2:Y:S02]  /*6470*/  SYNCS.PHASECHK.TRANS64.TRYWAIT P0, [R0+URZ+0x260], R3 ;  /* 0x00026003000075a7 */ /* 0x004ea400080011ff */
[----:B--23--:R-:W-:Y:S05]  /*6480*/  @!P0 BRA `(.L_x_128) ;  /* 0x0000002c00808947 */ /* 0x00cfea0003800000 */
.L_x_244:
[----:B------:R-:W3:Y:S01]  /*6490*/  LDC.64 R12, c[0x0][0xb10] ;  /* 0x0002c400ff0c7b82 */ /* 0x000ee20000000a00 */
[----:B------:R-:W4:Y:S01]  /*64a0*/  LDS.128 R16, [R16+0x2f0] ;  /* 0x0002f00010107984 */ /* 0x000f220000000c00 */
[----:B-1----:R-:W-:Y:S01]  /*64b0*/  ISETP.NE.AND P1, PT, R41, 0x1, PT ;  /* 0x000000012900780c */ /* 0x002fe20003f25270 */
[----:B--2---:R-:W-:Y:S01]  /*64c0*/  VIADD R0, R0, 0x270 ;  /* 0x0000027000007836 */ /* 0x004fe20000000000 */
[----:B------:R-:W-:Y:S04]  /*64d0*/  ISETP.GE.AND P0, PT, R40, 0x1, PT ;  /* 0x000000012800780c */ /* 0x000fe80003f06270 */
[----:B------:R-:W1:Y:S01]  /*64e0*/  LDC.64 R10, c[0x0][0xb18] ;  /* 0x0002c600ff0a7b82 */ /* 0x000e620000000a00 */
[----:B------:R-:W-:Y:S01]  /*64f0*/  PRMT R0, RZ, 0x654, R0 ;  /* 0x00000654ff007816 */ /* 0x000fe20000000000 */
[----:B------:R-:W-:Y:S01]  /*6500*/  @!PT LDS RZ, [RZ] ;  /* 0x00000000fffff984 */ /* 0x000fe20000000800 */
[----:B------:R-:W-:Y:S01]  /*6510*/  @!PT LDS RZ, [RZ] ;  /* 0x00000000fffff984 */ /* 0x000fe20000000800 */
[----:B------:R-:W-:Y:S01]  /*6520*/  @!PT LDS RZ, [RZ] ;  /* 0x00000000fffff984 */ /* 0x000fe20000000800 */
[----:B------:R-:W-:Y:S01]  /*6530*/  @!PT LDS RZ, [RZ] ;  /* 0x00000000fffff984 */ /* 0x000fe20000000800 */
[----:B------:R2:W-:Y:S06]  /*6540*/  MEMBAR.ALL.CTA ;  /* 0x0000000000007992 */ /* 0x0005ec0000008000 */
[----:B--2---:R-:W2:Y:S01]  /*6550*/  FENCE.VIEW.ASYNC.S ;  /* 0x00000000000073c6 */ /* 0x004ea20000000000 */
[----:B------:R-:W1:Y:S08]  /*6560*/  @!P1 LDC R14, c[0x0][0xb20] ;  /* 0x0002c800ff0e9b82 */ /* 0x000e700000000800 */
[----:B------:R-:W1:Y:S01]  /*6570*/  @!P1 LDC R9, c[0x0][0xb0c] ;  /* 0x0002c300ff099b82 */ /* 0x000e620000000800 */
[----:B--2---:R2:W-:Y:S01]  /*6580*/  SYNCS.ARRIVE.TRANS64.RED.A1T0 RZ, [R0+URZ], RZ ;  /* 0x000000ff00ff79a7 */ /* 0x0045e200081004ff */
[----:B----4-:R-:W-:Y:S04]  /*6590*/  LOP3.LUT P4, RZ, R18, 0x1, RZ, 0xc0, !PT ;  /* 0x0000000112ff7812 */ /* 0x010fe8000788c0ff */
[----:B------:R-:W-:Y:S09]  /*65a0*/  P2R R112, PR, RZ, 0x10 ;  /* 0x00000010ff707803 */ /* 0x000ff20000000000 */
[----:B------:R-:W-:Y:S02]  /*65b0*/  @P4 MOV R45, R16 ;  /* 0x00000010002d4202 */ /* 0x000fe40000000f00 */
[----:B------:R-:W-:Y:S01]  /*65c0*/  @P4 LOP3.LUT R43, R17, 0xffff, RZ, 0xc0, !PT ;  /* 0x0000ffff112b4812 */ /* 0x000fe200078ec0ff */
[----:B--23--:R-:W-:Y:S06]  /*65d0*/  @!P0 BRA `(.L_x_129) ;  /* 0x0000000000a48947 */ /* 0x00cfec0003800000 */
[----:B------:R-:W-:Y:S01]  /*65e0*/  IMAD.HI.U32 R21, R102, R39, RZ ;  /* 0x0000002766157227 */ /* 0x000fe200078e00ff */
[----:B------:R-:W-:Y:S02]  /*65f0*/  ISETP.NE.AND P0, PT, R38, 0x1, PT ;  /* 0x000000012600780c */ /* 0x000fe40003f05270 */
[----:B------:R-:W-:Y:S01]  /*6600*/  ISETP.NE.AND P2, PT, R40, 0x1, PT ;  /* 0x000000012800780c */ /* 0x000fe20003f45270 */
[----:B------:R-:W-:Y:S01]  /*6610*/  IMAD.HI.U32 R20, R101, R90, RZ ;  /* 0x0000005a65147227 */ /* 0x000fe200078e00ff */
[----:B------:R-:W-:Y:S02]  /*6620*/  SHF.R.U32.HI R21, RZ, R100, R21 ;  /* 0x00000064ff157219 */ /* 0x000fe40000011615 */
[----:B------:R-:W-:Y:S01]  /*6630*/  ISETP.NE.AND P3, PT, R42, 0x1, PT ;  /* 0x000000012a00780c */ /* 0x000fe20003f65270 */
[----:B------:R-:W-:Y:S01]  /*6640*/  IMAD.HI.U32 R24, R45, R90, RZ ;  /* 0x0000005a2d187227 */ /* 0x000fe200078e00ff */
[----:B------:R-:W-:Y:S02]  /*6650*/  SHF.R.U32.HI R20, RZ, R91, R20 ;  /* 0x0000005bff147219 */ /* 0x000fe40000011614 */
[----:B------:R-:W-:Y:S01]  /*6660*/  SEL R3, R102, R21, !P0 ;  /* 0x0000001566037207 */ /* 0x000fe20004000000 */
[----:B------:R-:W-:Y:S01]  /*6670*/  IMAD.HI.U32 R21, R43, R39, RZ ;  /* 0x000000272b157227 */ /* 0x000fe200078e00ff */
[----:B------:R-:W-:Y:S02]  /*6680*/  SEL R7, R101, R20, !P3 ;  /* 0x0000001465077207 */ /* 0x000fe40005800000 */
[----:B------:R-:W-:Y:S01]  /*6690*/  SHF.R.U32.HI R24, RZ, R91, R24 ;  /* 0x0000005bff187219 */ /* 0x000fe20000011618 */
[-C--:B------:R-:W-:Y:S04]  /*66a0*/  IMAD.HI.U32 R20, R3, R36.reuse, RZ ;  /* 0x0000002403147227 */ /* 0x080fe800078e00ff */
[----:B------:R-:W-:Y:S01]  /*66b0*/  IMAD.HI.U32 R22, R7, R36, RZ ;  /* 0x0000002407167227 */ /* 0x000fe200078e00ff */
[-C--:B------:R-:W-:Y:S02]  /*66c0*/  @P2 SHF.R.U32.HI R3, RZ, R37.reuse, R20 ;  /* 0x00000025ff032219 */ /* 0x080fe40000011614 */
[----:B------:R-:W-:Y:S02]  /*66d0*/  SHF.R.U32.HI R20, RZ, R100, R21 ;  /* 0x00000064ff147219 */ /* 0x000fe40000011615 */
[----:B------:R-:W-:Y:S01]  /*66e0*/  @P2 SHF.R.U32.HI R7, RZ, R37, R22 ;  /* 0x00000025ff072219 */ /* 0x000fe20000011616 */
[C---:B------:R-:W-:Y:S01]  /*66f0*/  IMAD R2, R40.reuse, R3, RZ ;  /* 0x0000000328027224 */ /* 0x040fe200078e02ff */
[----:B------:R-:W-:Y:S02]  /*6700*/  SEL R5, R43, R20, !P0 ;  /* 0x000000142b057207 */ /* 0x000fe40004000000 */
[----:B------:R-:W-:Y:S01]  /*6710*/  SEL R3, R45, R24, !P3 ;  /* 0x000000182d037207 */ /* 0x000fe20005800000 */
[----:B------:R-:W-:Y:S01]  /*6720*/  IMAD R4, R40, R7, RZ ;  /* 0x0000000728047224 */ /* 0x000fe200078e02ff */
[C---:B------:R-:W-:Y:S01]  /*6730*/  ISETP.GE.AND P0, PT, R5.reuse, R2, PT ;  /* 0x000000020500720c */ /* 0x040fe20003f06270 */
[----:B------:R-:W-:Y:S03]  /*6740*/  IMAD.HI.U32 R6, R5, R36, RZ ;  /* 0x0000002405067227 */ /* 0x000fe600078e00ff */
[----:B------:R-:W-:Y:S01]  /*6750*/  ISETP.GE.OR P0, PT, R3, R4, P0 ;  /* 0x000000040300720c */ /* 0x000fe20000706670 */
[----:B------:R-:W-:Y:S01]  /*6760*/  IMAD.MOV R4, RZ, RZ, -R3 ;  /* 0x000000ffff047224 */ /* 0x000fe200078e0a03 */
[-C--:B------:R-:W-:Y:S03]  /*6770*/  SHF.R.U32.HI R6, RZ, R37.reuse, R6 ;  /* 0x00000025ff067219 */ /* 0x080fe60000011606 */
[----:B------:R-:W-:Y:S01]  /*6780*/  IMAD R45, R42, R4, R45 ;  /* 0x000000042a2d7224 */ /* 0x000fe200078e022d */
[----:B------:R-:W-:Y:S05]  /*6790*/  SEL R15, R5, R6, !P2 ;  /* 0x00000006050f7207 */ /* 0x000fea0005000000 */
[----:B------:R-:W-:Y:S02]  /*67a0*/  IMAD.MOV R6, RZ, RZ, -R15 ;  /* 0x000000ffff067224 */ /* 0x000fe400078e0a0f */
[C---:B------:R-:W-:Y:S04]  /*67b0*/  @!P0 IMAD.HI.U32 R2, R3.reuse, R36, RZ ;  /* 0x0000002403028227 */ /* 0x040fe800078e00ff */
[----:B------:R-:W-:Y:S01]  /*67c0*/  IMAD R6, R40, R6, R5 ;  /* 0x0000000628067224 */ /* 0x000fe200078e0205 */
[----:B------:R-:W-:Y:S04]  /*67d0*/  @!P0 SHF.R.U32.HI R2, RZ, R37, R2 ;  /* 0x00000025ff028219 */ /* 0x000fe80000011602 */
[----:B------:R-:W-:Y:S02]  /*67e0*/  @!P0 SEL R0, R3, R2, !P2 ;  /* 0x0000000203008207 */ /* 0x000fe40005000000 */
[----:B------:R-:W-:Y:S02]  /*67f0*/  IADD3 R2, PT, PT, -R5, RZ, RZ ;  /* 0x000000ff05027210 */ /* 0x000fe40007ffe1ff */
[----:B------:R-:W-:Y:S01]  /*6800*/  @!P0 IADD3 R8, PT, PT, R15, -R0, RZ ;  /* 0x800000000f088210 */ /* 0x000fe20007ffe0ff */
[----:B------:R-:W-:Y:S02]  /*6810*/  @!P0 IMAD R0, R7, R6, R0 ;  /* 0x0000000607008224 */ /* 0x000fe400078e0200 */
[----:B------:R-:W-:Y:S02]  /*6820*/  IMAD R43, R38, R2, R43 ;  /* 0x00000002262b7224 */ /* 0x000fe400078e022b */
[----:B------:R-:W-:Y:S02]  /*6830*/  @!P0 IMAD R5, R8, R40, R3 ;  /* 0x0000002808058224 */ /* 0x000fe400078e0203 */
[----:B------:R-:W-:Y:S04]  /*6840*/  @!P0 IMAD.MOV.U32 R3, RZ, RZ, R0 ;  /* 0x000000ffff038224 */ /* 0x000fe800078e0000 */
[----:B------:R-:W-:Y:S02]  /*6850*/  IMAD R45, R3, R42, R45 ;  /* 0x0000002a032d7224 */ /* 0x000fe400078e022d */
[----:B------:R-:W-:Y:S07]  /*6860*/  IMAD R43, R5, R38, R43 ;  /* 0x00000026052b7224 */ /* 0x000fee00078e022b */
.L_x_129:
[----:B------:R-:W-:Y:S01]  /*6870*/  @!P1 IMAD.HI.U32 R0, R45, R12, RZ ;  /* 0x0000000c2d009227 */ /* 0x000fe200078e00ff */
[----:B-1----:R-:W-:Y:S01]  /*6880*/  @!P1 ISETP.NE.AND P0, PT, R10, 0x1, PT ;  /* 0x000000010a00980c */ /* 0x002fe20003f05270 */
[----:B------:R-:W-:Y:S01]  /*6890*/  ULOP3.LUT UP0, URZ, UR42, 0x1b0, URZ, 0xc0, !UPT ;  /* 0x000001b02aff7892 */ /* 0x000fe2000f80c0ff */
[----:B------:R-:W-:Y:S01]  /*68a0*/  @!P1 ISETP.NE.AND P2, PT, R9, 0x1, PT ;  /* 0x000000010900980c */ /* 0x000fe20003f45270 */
[----:B------:R-:W-:Y:S01]  /*68b0*/  @!P1 IMAD.HI.U32 R3, R43, R11, RZ ;  /* 0x0000000b2b039227 */ /* 0x000fe200078e00ff */
[----:B------:R-:W-:Y:S02]  /*68c0*/  @!P1 SHF.R.U32.HI R0, RZ, R13, R0 ;  /* 0x0000000dff009219 */ /* 0x000fe40000011600 */
[----:B------:R-:W-:Y:S01]  /*68d0*/  @P4 SHF.R.U32.HI R107, RZ, 0x10, R17 ;  /* 0x00000010ff6b4819 */ /* 0x000fe20000011611 */
[----:B------:R-:W-:Y:S01]  /*68e0*/  VIADD R114, R114, 0x1 ;  /* 0x0000000172727836 */ /* 0x000fe20000000000 */
[----:B------:R-:W-:Y:S02]  /*68f0*/  @!P1 SHF.R.U32.HI R2, RZ, R14, R3 ;  /* 0x0000000eff029219 */ /* 0x000fe40000011603 */
[----:B------:R-:W-:Y:S02]  /*6900*/  @!P1 SEL R3, R45, R0, !P2 ;  /* 0x000000002d039207 */ /* 0x000fe40005000000 */
[----:B------:R-:W-:Y:S05]  /*6910*/  @!P1 SEL R2, R43, R2, !P0 ;  /* 0x000000022b029207 */ /* 0x000fea0004000000 */
[----:B------:R-:W-:Y:S02]  /*6920*/  @!P1 IMAD.IADD R0, R2, 0x1, -R3 ;  /* 0x0000000102009824 */ /* 0x000fe400078e0a03 */
[----:B------:R-:W-:Y:S02]  /*6930*/  @!P1 IMAD.IADD R2, R3, 0x1, -R2 ;  /* 0x0000000103029824 */ /* 0x000fe400078e0a02 */
[----:B------:R-:W-:Y:S02]  /*6940*/  @!P1 IMAD R45, R0, R9, R45 ;  /* 0x00000009002d9224 */ /* 0x000fe400078e022d */
[----:B------:R-:W-:Y:S01]  /*6950*/  @!P1 IMAD R43, R2, R10, R43 ;  /* 0x0000000a022b9224 */ /* 0x000fe200078e022b */
[----:B------:R-:W-:Y:S06]  /*6960*/  BRA.U !UP0, `(.L_x_130) ;  /* 0x0000000108407547 */ /* 0x000fec000b800000 */
[----:B------:R-:W1:Y:S01]  /*6970*/  LDCU.64 UR8, c[0x4][0x80] ;  /* 0x01001000ff0877ac */ /* 0x000e620008000a00 */
[----:B------:R-:W-:Y:S01]  /*6980*/  MOV R3, 0x0 ;  /* 0x0000000000037802 */ /* 0x000fe20000000f00 */
[----:B------:R-:W-:Y:S02]  /*6990*/  HFMA2 R12, -RZ, RZ, 0, 5.9604644775390625e-08 ;  /* 0x00000001ff0c7431 */ /* 0x000fe400000001ff */
[----:B------:R-:W-:Y:S02]  /*69a0*/  IMAD.MOV.U32 R8, RZ, RZ, 0x70 ;  /* 0x00000070ff087424 */ /* 0x000fe400078e00ff */
[----:B------:R-:W-:Y:S01]  /*69b0*/  IMAD.MOV.U32 R13, RZ, RZ, RZ ;  /* 0x000000ffff0d7224 */ /* 0x000fe200078e00ff */
[----:B------:R-:W2:Y:S01]  /*69c0*/  LDCU.64 UR6, c[0x4][0x88] ;  /* 0x01001100ff0677ac */ /* 0x000ea20008000a00 */
[----:B------:R-:W3:Y:S01]  /*69d0*/  LDC.64 R2, c[0x4][R3] ;  /* 0x0100000003027b82 */ /* 0x000ee20000000a00 */
[----:B------:R-:W4:Y:S01]  /*69e0*/  LDCU.64 UR4, c[0x4][0x8] ;  /* 0x01000100ff0477ac */ /* 0x000f220008000a00 */
[----:B-1----:R-:W-:Y:S01]  /*69f0*/  MOV R5, UR9 ;  /* 0x0000000900057c02 */ /* 0x002fe20008000f00 */
[----:B------:R-:W-:Y:S01]  /*6a00*/  IMAD.U32 R4, RZ, RZ, UR8 ;  /* 0x00000008ff047e24 */ /* 0x000fe2000f8e00ff */
[----:B--2---:R-:W-:Y:S01]  /*6a10*/  MOV R7, UR7 ;  /* 0x0000000700077c02 */ /* 0x004fe20008000f00 */
[----:B------:R-:W-:Y:S01]  /*6a20*/  IMAD.U32 R6, RZ, RZ, UR6 ;  /* 0x00000006ff067e24 */ /* 0x000fe2000f8e00ff */
[----:B----4-:R-:W-:Y:S01]  /*6a30*/  MOV R11, UR5 ;  /* 0x00000005000b7c02 */ /* 0x010fe20008000f00 */
[----:B------:R-:W-:Y:S02]  /*6a40*/  IMAD.U32 R10, RZ, RZ, UR4 ;  /* 0x00000004ff0a7e24 */ /* 0x000fe4000f8e00ff */
[----:B------:R-:W-:Y:S07]  /*6a50*/  LEPC R20, `(.L_x_130) ;  /* 0x000000001014794e */ /* 0x000fee0000000000 */
[----:B---3-5:R-:W-:Y:S05]  /*6a60*/  CALL.ABS.NOINC R2 ;  /* 0x0000000002007343 */ /* 0x028fea0003c00000 */
.L_x_130:
[----:B------:R-:W-:Y:S01]  /*6a70*/  LOP3.LUT P0, RZ, R111, 0x1b0, RZ, 0xc0, !PT ;  /* 0x000001b06fff7812 */ /* 0x000fe2000780c0ff */
[----:B------:R-:W-:Y:S11]  /*6a80*/  BSSY.RECONVERGENT B6, `(.L_x_131) ;  /* 0x0000013000067945 */ /* 0x000ff60003800200 */
[----:B------:R-:W-:Y:S01]  /*6a90*/  @!UPT UIADD3 URZ, UPT, UPT, URZ, URZ, URZ ;  /* 0x000000fffffff290 */ /* 0x000fe2000fffe0ff */
[----:B------:R-:W-:Y:S05]  /*6aa0*/  @!P0 BRA `(.L_x_132) ;  /* 0x0000000000408947 */ /* 0x000fea0003800000 */
        /* <DEDUP_REMOVED lines=16> */
.L_x_132:
[----:B------:R-:W-:Y:S05]  /*6bb0*/  BSYNC.RECONVERGENT B6 ;  /* 0x0000000000067941 */ /* 0x000fea0003800200 */
.L_x_131:
[----:B------:R-:W-:Y:S01]  /*6bc0*/  ISETP.NE.U32.AND P3, PT, R88, RZ, PT ;  /* 0x000000ff5800720c */ /* 0x000fe20003f65070 */
[----:B------:R-:W-:Y:S01]  /*6bd0*/  UISETP.NE.AND UP1, UPT, UR44, URZ, UPT ;  /* 0x000000ff2c00728c */ /* 0x000fe2000bf25270 */
[----:B------:R-:W-:Y:S02]  /*6be0*/  ISETP.NE.U32.AND P4, PT, R84, RZ, PT ;  /* 0x000000ff5400720c */ /* 0x000fe40003f85070 */
[----:B------:R-:W-:Y:S02]  /*6bf0*/  ISETP.NE.AND.EX P3, PT, R89, RZ, PT, P3 ;  /* 0x000000ff5900720c */ /* 0x000fe40003f65330 */
[----:B------:R-:W-:Y:S02]  /*6c00*/  PLOP3.LUT P1, PT, PT, PT, PT, 0x8, 0x80 ;  /* 0x000000000080781c */ /* 0x000fe40003f2e170 */
[----:B------:R-:W-:Y:S02]  /*6c10*/  PLOP3.LUT P0, PT, PT, PT, UP1, 0x80, 0x8 ;  /* 0x000000000008781c */ /* 0x000fe40003f0f018 */
[----:B------:R-:W-:Y:S02]  /*6c20*/  ISETP.NE.AND.EX P4, PT, R85, RZ, PT, P4 ;  /* 0x000000ff5500720c */ /* 0x000fe40003f85340 */
[----:B------:R-:W1:Y:S09]  /*6c30*/  @UP1 LDCU.64 UR4, c[0x0][0x888] ;  /* 0x00011100ff0417ac */ /* 0x000e720008000a00 */
[----:B------:R-:W-:Y:S01]  /*6c40*/  @P0 PLOP3.LUT P1, PT, P3, PT, PT, 0x80, 0x8 ;  /* 0x000000000008081c */ /* 0x000fe20001f2f070 */
[----:B-1----:R-:W-:Y:S04]  /*6c50*/  @UP1 UISETP.NE.U32.AND UP0, UPT, UR4, URZ, UPT ;  /* 0x000000ff0400128c */ /* 0x002fe8000bf05070 */
[----:B------:R-:W-:Y:S04]  /*6c60*/  @UP1 UISETP.NE.AND.EX UP0, UPT, UR5, URZ, UPT, UP0 ;  /* 0x000000ff0500128c */ /* 0x000fe8000bf05300 */
[----:B------:R-:W-:Y:S01]  /*6c70*/  @UP1 USEL UR4, URZ, 0xffffffff, UP0 ;  /* 0xffffffffff041887 */ /* 0x000fe20008000000 */
[----:B------:R-:W-:Y:S11]  /*6c80*/  @!P3 BRA `(.L_x_133) ;  /* 0x00000000002cb947 */ /* 0x000ff60003800000 */
[----:B------:R-:W-:Y:S01]  /*6c90*/  ISETP.NE.U32.AND P2, PT, R86, RZ, PT ;  /* 0x000000ff5600720c */ /* 0x000fe20003f45070 */
[----:B------:R-:W-:Y:S03]  /*6ca0*/  IMAD.MOV.U32 R95, RZ, RZ, 0x1 ;  /* 0x00000001ff5f7424 */ /* 0x000fe600078e00ff */
[----:B------:R-:W-:Y:S11]  /*6cb0*/  ISETP.NE.AND.EX P2, PT, R87, RZ, PT, P2 ;  /* 0x000000ff5700720c */ /* 0x000ff60003f45320 */
[----:B------:R-:W-:Y:S02]  /*6cc0*/  @!UPT UIADD3 URZ, UPT, UPT, URZ, URZ, URZ ;  /* 0x000000fffffff290 */ /* 0x000fe4000fffe0ff */
[----:B------:R-:W1:Y:S01]  /*6cd0*/  @P2 LDC.64 R2, c[0x0][0x888] ;  /* 0x00022200ff022b82 */ /* 0x000e620000000a00 */
[----:B------:R-:W-:Y:S04]  /*6ce0*/  @P2 IMAD R0, R88, UR36, RZ ;  /* 0x0000002458002c24 */ /* 0x000fe8000f8e02ff */
[----:B-1----:R-:W-:Y:S04]  /*6cf0*/  @P2 IMAD.WIDE R2, R0, 0x4, R2 ;  /* 0x0000000400022825 */ /* 0x002fe800078e0202 */
[----:B------:R-:W-:Y:S01]  /*6d00*/  HFMA2 R0, -RZ, RZ, 0, 5.9604644775390625e-08 ;  /* 0x00000001ff007431 */ /* 0x000fe200000001ff */
[----:B-----5:R1:W5:Y:S04]  /*6d10*/  @P2 LDG.E R49, desc[UR40][R2.64] ;  /* 0x0000002802312981 */ /* 0x020368000c1e1900 */
[----:B------:R-:W-:Y:S01]  /*6d20*/  @!P2 PRMT R95, R0, 0x7610, R95 ;  /* 0x00007610005fa816 */ /* 0x000fe2000000005f */
[----:B-1----:R-:W2:Y:S06]  /*6d30*/  @!P2 LDC R49, c[0x0][0x880] ;  /* 0x00022000ff31ab82 */ /* 0x002eac0000000800 */
.L_x_133:
[----:B------:R-:W-:Y:S05]  /*6d40*/  @!P4 BRA `(.L_x_134) ;  /* 0x000000000020c947 */ /* 0x000fea0003800000 */
[----:B------:R-:W-:Y:S04]  /*6d50*/  ISETP.NE.U32.AND P2, PT, R82, RZ, PT ;  /* 0x000000ff5200720c */ /* 0x000fe80003f45070 */
[----:B------:R-:W-:Y:S11]  /*6d60*/  ISETP.NE.AND.EX P2, PT, R83, RZ, PT, P2 ;  /* 0x000000ff5300720c */ /* 0x000ff60003f45320 */
[----:B------:R-:W-:Y:S02]  /*6d70*/  @!UPT UIADD3 URZ, UPT, UPT, URZ, URZ, URZ ;  /* 0x000000fffffff290 */ /* 0x000fe4000fffe0ff */
[----:B------:R-:W1:Y:S01]  /*6d80*/  @P2 LDC.64 R2, c[0x0][0x8a8] ;  /* 0x00022a00ff022b82 */ /* 0x000e620000000a00 */
[----:B------:R-:W-:Y:S04]  /*6d90*/  @P2 IMAD R0, R84, UR36, RZ ;  /* 0x0000002454002c24 */ /* 0x000fe8000f8e02ff */
[----:B-1----:R-:W-:Y:S05]  /*6da0*/  @P2 IMAD.WIDE R2, R0, 0x4, R2 ;  /* 0x0000000400022825 */ /* 0x002fea00078e0202 */
[----:B-----5:R1:W5:Y:S02]  /*6db0*/  @P2 LDG.E R46, desc[UR40][R2.64] ;  /* 0x00000028022e2981 */ /* 0x020364000c1e1900 */
[----:B-1----:R-:W3:Y:S02]  /*6dc0*/  @!P2 LDC R46, c[0x0][0x8a0] ;  /* 0x00022800ff2eab82 */ /* 0x002ee40000000800 */
.L_x_134:
[----:B--2--5:R-:W-:Y:S01]  /*6dd0*/  @P0 FSETP.NEU.AND P4, PT, R49, RZ, PT ;  /* 0x000000ff3100020b */ /* 0x024fe20003f8d000 */
[----:B------:R-:W-:Y:S01]  /*6de0*/  IMAD.U32 R0, RZ, RZ, UR4 ;  /* 0x00000004ff007e24 */ /* 0x000fe2000f8e00ff */
[----:B------:R-:W-:Y:S01]  /*6df0*/  @P0 LOP3.LUT P2, RZ, R95, 0xff, RZ, 0xc0, !PT ;  /* 0x000000ff5fff0812 */ /* 0x000fe2000784c0ff */
[----:B------:R-:W-:Y:S01]  /*6e00*/  BSSY B1, `(.L_x_135) ;  /* 0x0000034000017945 */ /* 0x000fe20003800000 */
[----:B------:R-:W-:Y:S01]  /*6e10*/  @P0 SEL R3, RZ, 0xffffffff, P4 ;  /* 0xffffffffff030807 */ /* 0x000fe20002000000 */
[C---:B------:R-:W-:Y:S01]  /*6e20*/  IMAD R32, R44.reuse, 0x20, R47 ;  /* 0x000000202c207824 */ /* 0x040fe200078e022f */
[----:B------:R-:W-:Y:S02]  /*6e30*/  LEA R113, R44, UR43, 0x3 ;  /* 0x0000002b2c717c11 */ /* 0x000fe4000f8e18ff */
[----:B------:R-:W-:Y:S02]  /*6e40*/  CS2R R54, SRZ ;  /* 0x0000000000367805 */ /* 0x000fe4000001ff00 */
[----:B------:R-:W-:Y:S02]  /*6e50*/  @P1 SEL R3, R0, R3, !P2 ;  /* 0x0000000300031207 */ /* 0x000fe40005000000 */
[----:B------:R-:W-:Y:S02]  /*6e60*/  CS2R R52, SRZ ;  /* 0x0000000000347805 */ /* 0x000fe4000001ff00 */
[----:B------:R-:W-:Y:S02]  /*6e70*/  SHF.L.U32 R2, R110, 0x1f, RZ ;  /* 0x0000001f6e027819 */ /* 0x000fe400000006ff */
[----:B------:R-:W-:Y:S02]  /*6e80*/  CS2R R58, SRZ ;  /* 0x00000000003a7805 */ /* 0x000fe4000001ff00 */
[----:B------:R-:W-:Y:S02]  /*6e90*/  @P0 LOP3.LUT R3, R3, 0x1, RZ, 0xc0, !PT ;  /* 0x0000000103030812 */ /* 0x000fe400078ec0ff */
[----:B------:R-:W-:Y:S02]  /*6ea0*/  CS2R R56, SRZ ;  /* 0x0000000000387805 */ /* 0x000fe4000001ff00 */
[----:B------:R-:W-:Y:S02]  /*6eb0*/  PLOP3.LUT P5, PT, PT, PT, PT, 0x8, 0x80 ;  /* 0x000000000080781c */ /* 0x000fe40003fae170 */
[----:B------:R-:W-:Y:S11]  /*6ec0*/  ISETP.NE.U32.OR P1, PT, R3, 0x1, !P0 ;  /* 0x000000010300780c */ /* 0x000ff60004725470 */
[----:B------:R-:W-:Y:S02]  /*6ed0*/  @!UPT UIADD3 URZ, UPT, UPT, URZ, URZ, URZ ;  /* 0x000000fffffff290 */ /* 0x000fe4000fffe0ff */
[----:B------:R-:W-:Y:S04]  /*6ee0*/  @P1 SHF.L.U32 R4, R108, 0x1f, RZ ;  /* 0x0000001f6c041819 */ /* 0x000fe800000006ff */
[----:B------:R-:W1:Y:S01]  /*6ef0*/  @P1 SYNCS.PHASECHK.TRANS64.TRYWAIT P0, [UR43+0x240], R4 ;  /* 0x00024004ff0015a7 */ /* 0x000e62000800112b */
[----:B------:R2:W4:Y:S01]  /*6f00*/  SYNCS.PHASECHK.TRANS64.TRYWAIT P4, [R113+URZ+0x280], R2 ;  /* 0x00028002710075a7 */ /* 0x00052200080811ff */
[----:B-1----:R-:W-:Y:S01]  /*6f10*/  @P1 PLOP3.LUT P5, PT, P0, PT, PT, 0x8, 0x80 ;  /* 0x000000000080181c */ /* 0x002fe200007ae170 */
[----:B------:R-:W-:Y:S01]  /*6f20*/  @!UPT UIADD3 URZ, UPT, UPT, URZ, URZ, URZ ;  /* 0x000000fffffff290 */ /* 0x000fe2000fffe0ff */
[----:B--2-4-:R-:W-:Y:S11]  /*6f30*/  @!P1 BRA `(.L_x_136) ;  /* 0x0000000000809947 */ /* 0x014ff60003800000 */
[----:B------:R-:W-:Y:S01]  /*6f40*/  ISETP.NE.U32.AND P0, PT, RZ, UR38, PT ;  /* 0x00000026ff007c0c */ /* 0x000fe2000bf05070 */
[----:B------:R-:W-:Y:S01]  /*6f50*/  BSSY B0, `(.L_x_137) ;  /* 0x0000012000007945 */ /* 0x000fe20003800000 */
[----:B------:R-:W-:Y:S02]  /*6f60*/  FSETP.NEU.AND P2, PT, R49, RZ, PT ;  /* 0x000000ff3100720b */ /* 0x000fe40003f4d000 */
[----:B------:R-:W-:Y:S02]  /*6f70*/  CS2R R58, SRZ ;  /* 0x00000000003a7805 */ /* 0x000fe4000001ff00 */
[----:B------:R-:W-:Y:S02]  /*6f80*/  ISETP.NE.AND.EX P0, PT, RZ, UR39, PT, P0 ;  /* 0x00000027ff007c0c */ /* 0x000fe4000bf05300 */
[----:B------:R-:W-:Y:S02]  /*6f90*/  CS2R R56, SRZ ;  /* 0x0000000000387805 */ /* 0x000fe4000001ff00 */
[----:B------:R-:W-:Y:S02]  /*6fa0*/  LOP3.LUT P1, RZ, R95, 0xff, RZ, 0xc0, !PT ;  /* 0x000000ff5fff7812 */ /* 0x000fe4000782c0ff */
[----:B------:R-:W-:Y:S02]  /*6fb0*/  CS2R R54, SRZ ;  /* 0x0000000000367805 */ /* 0x000fe4000001ff00 */
[----:B------:R-:W-:Y:S02]  /*6fc0*/  SEL R0, RZ, 0xffffffff, P2 ;  /* 0xffffffffff007807 */ /* 0x000fe40001000000 */
[----:B------:R-:W-:Y:S02]  /*6fd0*/  CS2R R52, SRZ ;  /* 0x0000000000347805 */ /* 0x000fe4000001ff00 */
[----:B------:R-:W-:Y:S04]  /*6fe0*/  SEL R3, RZ, 0xffffffff, P0 ;  /* 0xffffffffff037807 */ /* 0x000fe80000000000 */
[----:B------:R-:W-:Y:S04]  /*6ff0*/  @P3 SEL R0, R3, R0, !P1 ;  /* 0x0000000003003207 */ /* 0x000fe80004800000 */
[----:B------:R-:W-:Y:S04]  /*7000*/  LOP3.LUT R0, R0, 0x1, RZ, 0xc0, !PT ;  /* 0x0000000100007812 */ /* 0x000fe800078ec0ff */
[----:B------:R-:W-:Y:S01]  /*7010*/  ISETP.NE.U32.AND P0, PT, R0, 0x1, PT ;  /* 0x000000010000780c */ /* 0x000fe20003f05070 */
[----:B------:R-:W-:Y:S01]  /*7020*/  @!UPT UIADD3 URZ, UPT, UPT, URZ, URZ, URZ ;  /* 0x000000fffffff290 */ /* 0x000fe2000fffe0ff */
[----:B------:R-:W-:Y:S11]  /*7030*/  @!P5 BRA `(.L_x_138) ;  /* 0x00000000000cd947 */ /* 0x000ff60003800000 */
[----:B------:R-:W-:Y:S04]  /*7040*/  SHF.L.U32 R3, R108, 0x1f, RZ ;  /* 0x0000001f6c037819 */ /* 0x000fe800000006ff */
[----:B------:R-:W1:Y:S02]  /*7050*/  SYNCS.PHASECHK.TRANS64.TRYWAIT P1, [UR43+0x240], R3 ;  /* 0x00024003ff0075a7 */ /* 0x000e64000802112b */
[----:B-1----:R-:W-:Y:S05]  /*7060*/  @!P1 BRA `(.L_x_139) ;  /* 0x00000020009c9947 */ /* 0x002fea0003800000 */
.L_x_138:
[----:B------:R-:W-:Y:S05]  /*7070*/  BSYNC B0 ;  /* 0x0000000000007941 */ /* 0x000fea0003800000 */
.L_x_137:
[----:B------:R2:W4:Y:S01]  /*7080*/  @P0 LDS.128 R56, [R105+UR43+0x400] ;  /* 0x0004002b69380984 */ /* 0x0005220008000c00 */
[----:B------:R-:W-:Y:S01]  /*7090*/  UIADD3 UR4, UPT, UPT, UR43, 0x248, URZ ;  /* 0x000002482b047890 */ /* 0x000fe2000fffe0ff */
[----:B------:R-:W-:Y:S02]  /*70a0*/  LOP3.LUT R108, R108, 0x1, RZ, 0x3c, !PT ;  /* 0x000000016c6c7812 */ /* 0x000fe400078e3cff */
[----:B------:R2:W1:Y:S01]  /*70b0*/  @P0 LDS.128 R52, [R104+0x10] ;  /* 0x0000100068340984 */ /* 0x0004620000000c00 */
[----:B------:R-:W-:Y:S01]  /*70c0*/  UPRMT UR4, UR37, 0x654, UR4 ;  /* 0x0000065425047896 */ /* 0x000fe20008000004 */
[----:B------:R-:W-:Y:S01]  /*70d0*/  @!PT LDS RZ, [RZ] ;  /* 0x00000000fffff984 */ /* 0x000fe20000000800 */
[----:B------:R-:W-:Y:S01]  /*70e0*/  @!PT LDS RZ, [RZ] ;  /* 0x00000000fffff984 */ /* 0x000fe20000000800 */
[----:B------:R-:W-:Y:S01]  /*70f0*/  @!PT LDS RZ, [RZ] ;  /* 0x00000000fffff984 */ /* 0x000fe20000000800 */
[----:B------:R-:W-:Y:S01]  /*7100*/  @!PT LDS RZ, [RZ] ;  /* 0x00000000fffff984 */ /* 0x000fe20000000800 */
[----:B------:R5:W-:Y:S06]  /*7110*/  MEMBAR.ALL.CTA ;  /* 0x0000000000007992 */ /* 0x000bec0000008000 */
[----:B-----5:R-:W5:Y:S02]  /*7120*/  FENCE.VIEW.ASYNC.S ;  /* 0x00000000000073c6 */ /* 0x020f640000000000 */
[----:B-----5:R-:W-:Y:S03]  /*7130*/  SYNCS.ARRIVE.TRANS64.RED.A1T0 RZ, [UR4], RZ ;  /* 0x000000ffffff79a7 */ /* 0x020fe60008100404 */
.L_x_136:
[----:B------:R-:W-:Y:S05]  /*7140*/  BSYNC B1 ;  /* 0x0000000000017941 */ /* 0x000fea0003800000 */
.L_x_135:
[----:B-1----:R-:W-:Y:S04]  /*7150*/  SHF.R.U32.HI R3, RZ, 0x15, R32 ;  /* 0x00000015ff037819 */ /* 0x002fe80000011620 */
[----:B------:R-:W-:Y:S01]  /*7160*/  LOP3.LUT P0, RZ, R3, 0x3, R106, 0x48, !PT ;  /* 0x0000000303ff7812 */ /* 0x000fe2000780486a */
[----:B------:R-:W-:Y:S01]  /*7170*/  @!UPT UIADD3 URZ, UPT, UPT, URZ, URZ, URZ ;  /* 0x000000fffffff290 */ /* 0x000fe2000fffe0ff */
[----:B------:R-:W-:Y:S11]  /*7180*/  @P4 BRA `(.L_x_140) ;  /* 0x0000000000084947 */ /* 0x000ff60003800000 */
[----:B------:R-:W1:Y:S02]  /*7190*/  SYNCS.PHASECHK.TRANS64.TRYWAIT P1, [R113+URZ+0x280], R2 ;  /* 0x00028002710075a7 */ /* 0x000e6400080211ff */
[----:B-1----:R-:W-:Y:S05]  /*71a0*/  @!P1 BRA `(.L_x_141) ;  /* 0x0000002000649947 */ /* 0x002fea0003800000 */
.L_x_140:
[----:B------:R-:W-:Y:S05]  /*71b0*/  @!P0 BRA `(.L_x_142) ;  /* 0x0000000000408947 */ /* 0x000fea0003800000 */
[----:B------:R-:W1:Y:S01]  /*71c0*/  LDCU.64 UR8, c[0x4][0x70] ;  /* 0x01000e00ff0877ac */ /* 0x000e620008000a00 */
[----:B------:R-:W-:Y:S01]  /*71d0*/  MOV R3, 0x0 ;  /* 0x0000000000037802 */ /* 0x000fe20000000f00 */
[----:B------:R-:W-:Y:S02]  /*71e0*/  HFMA2 R12, -RZ, RZ, 0, 5.9604644775390625e-08 ;  /* 0x00000001ff0c7431 */ /* 0x000fe400000001ff */
[----:B------:R-:W-:Y:S02]  /*71f0*/  IMAD.MOV.U32 R8, RZ, RZ, 0x192 ;  /* 0x00000192ff087424 */ /* 0x000fe400078e00ff */
[----:B------:R-:W-:Y:S01]  /*7200*/  IMAD.MOV.U32 R13, RZ, RZ, RZ ;  /* 0x000000ffff0d7224 */ /* 0x000fe200078e00ff */
[----:B------:R-:W5:Y:S01]  /*7210*/  LDCU.64 UR6, c[0x4][0x78] ;  /* 0x01000f00ff0677ac */ /* 0x000f620008000a00 */
[----:B------:R-:W2:Y:S01]  /*7220*/  LDC.64 R2, c[0x4][R3] ;  /* 0x0100000003027b82 */ /* 0x000ea20000000a00 */
[----:B------:R-:W3:Y:S01]  /*7230*/  LDCU.64 UR4, c[0x4][0x10] ;  /* 0x01000200ff0477ac */ /* 0x000ee20008000a00 */
[----:B-1----:R-:W-:Y:S01]  /*7240*/  MOV R5, UR9 ;  /* 0x0000000900057c02 */ /* 0x002fe20008000f00 */
[----:B------:R-:W-:Y:S01]  /*7250*/  IMAD.U32 R4, RZ, RZ, UR8 ;  /* 0x00000008ff047e24 */ /* 0x000fe2000f8e00ff */
[----:B-----5:R-:W-:Y:S01]  /*7260*/  MOV R7, UR7 ;  /* 0x0000000700077c02 */ /* 0x020fe20008000f00 */
[----:B------:R-:W-:Y:S01]  /*7270*/  IMAD.U32 R6, RZ, RZ, UR6 ;  /* 0x00000006ff067e24 */ /* 0x000fe2000f8e00ff */
[----:B---3--:R-:W-:Y:S01]  /*7280*/  MOV R11, UR5 ;  /* 0x00000005000b7c02 */ /* 0x008fe20008000f00 */
[----:B------:R-:W-:Y:S02]  /*7290*/  IMAD.U32 R10, RZ, RZ, UR4 ;  /* 0x00000004ff0a7e24 */ /* 0x000fe4000f8e00ff */
[----:B------:R-:W-:Y:S07]  /*72a0*/  LEPC R20, `(.L_x_142) ;  /* 0x000000001014794e */ /* 0x000fee0000000000 */
[----:B--2-4-:R-:W-:Y:S05]  /*72b0*/  CALL.ABS.NOINC R2 ;  /* 0x0000000002007343 */ /* 0x014fea0003c00000 */
.L_x_142:
[----:B------:R-:W-:Y:S01]  /*72c0*/  LOP3.LUT P0, RZ, R103, 0x60, RZ, 0xc0, !PT ;  /* 0x0000006067ff7812 */ /* 0x000fe2000780c0ff */
[----:B------:R-:W-:Y:S05]  /*72d0*/  WARPSYNC.ALL ;  /* 0x0000000000007948 */ /* 0x000fea0003800000 */
[----:B------:R-:W-:Y:S01]  /*72e0*/  R2UR UR4, R32 ;  /* 0x00000000200472ca */ /* 0x000fe200000e0000 */
[----:B------:R-:W-:Y:S01]  /*72f0*/  BSSY.RECONVERGENT B0, `(.L_x_143) ;  /* 0x000009e000007945 */ /* 0x000fe20003800200 */
[-C--:B----4-:R-:W-:Y:S02]  /*7300*/  F2FP.F16.E5M2.UNPACK_B R50, R56.reuse ;  /* 0x00000038ff32723e */ /* 0x090fe400020004ff */
[----:B------:R-:W-:Y:S02]  /*7310*/  F2FP.F16.E5M2.UNPACK_B R63, R56.H1 ;  /* 0x00000038ff3f723e */ /* 0x000fe400030004ff */
[-C--:B------:R-:W-:Y:S01]  /*7320*/  F2FP.F16.E5M2.UNPACK_B R56, R57.reuse ;  /* 0x00000039ff38723e */ /* 0x080fe200020004ff */
[--C-:B------:R-:W-:Y:S01]  /*7330*/  HADD2.F32 R48, -RZ, R50.reuse.H0_H0 ;  /* 0x20000032ff307230 */ /* 0x100fe20000004100 */
[----:B------:R-:W-:Y:S01]  /*7340*/  F2FP.F16.E5M2.UNPACK_B R57, R57.H1 ;  /* 0x00000039ff39723e */ /* 0x000fe200030004ff */
[----:B------:R-:W-:Y:S01]  /*7350*/  HADD2.F32 R50, -RZ, R50.H1_H1 ;  /* 0x30000032ff327230 */ /* 0x000fe20000004100 */
[-C--:B------:R-:W-:Y:S01]  /*7360*/  F2FP.F16.E5M2.UNPACK_B R66, R52.reuse ;  /* 0x00000034ff42723e */ /* 0x080fe200020004ff */
[--C-:B------:R-:W-:Y:S01]  /*7370*/  HADD2.F32 R51, -RZ, R63.reuse.H0_H0 ;  /* 0x2000003fff337230 */ /* 0x100fe20000004100 */
[----:B------:R-:W-:Y:S01]  /*7380*/  F2FP.F16.E5M2.UNPACK_B R68, R52.H1 ;  /* 0x00000034ff44723e */ /* 0x000fe200030004ff */
[----:B------:R-:W1:Y:S01]  /*7390*/  LDTM.x32 R4, tmem[UR4] ;  /* 0x00000004000479ee */ /* 0x000e6200082c0000 */
[----:B------:R-:W-:Y:S01]  /*73a0*/  NOP ;  /* 0x0000000000007918 */ /* 0x000fe20000000000 */
[----:B------:R-:W-:Y:S01]  /*73b0*/  IADD3 R113, PT, PT, R113, 0x2a0, RZ ;  /* 0x000002a071717810 */ /* 0x000fe20007ffe0ff */
[--C-:B------:R-:W-:Y:S01]  /*73c0*/  HADD2.F32 R65, -RZ, R66.reuse.H0_H0 ;  /* 0x20000042ff417230 */ /* 0x100fe20000004100 */
[----:B------:R-:W-:Y:S01]  /*73d0*/  F2FP.F16.E5M2.UNPACK_B R61, R58 ;  /* 0x0000003aff3d723e */ /* 0x000fe200020004ff */
[----:B------:R-:W-:Y:S01]  /*73e0*/  HADD2.F32 R66, -RZ, R66.H1_H1 ;  /* 0x30000042ff427230 */ /* 0x000fe20000004100 */
[----:B------:R-:W-:Y:S01]  /*73f0*/  LOP3.LUT R113, R113, 0xfefffff8, RZ, 0xc0, !PT ;  /* 0xfefffff871717812 */ /* 0x000fe200078ec0ff */
[----:B------:R-:W-:Y:S01]  /*7400*/  HADD2.F32 R52, -RZ, R63.H1_H1 ;  /* 0x3000003fff347230 */ /* 0x000fe20000004100 */
[-C--:B------:R-:W-:Y:S01]  /*7410*/  F2FP.F16.E5M2.UNPACK_B R70, R53.reuse ;  /* 0x00000035ff46723e */ /* 0x080fe200020004ff */
[----:B------:R-:W-:Y:S01]  /*7420*/  HADD2.F32 R67, -RZ, R68.H0_H0 ;  /* 0x20000044ff437230 */ /* 0x000fe20000004100 */
[----:B-1----:R1:W-:Y:S01]  /*7430*/  SYNCS.ARRIVE.TRANS64.RED.A1T0 RZ, [R113+URZ], RZ ;  /* 0x000000ff71ff79a7 */ /* 0x0023e200081004ff */
[----:B------:R-:W-:Y:S01]  /*7440*/  F2FP.F16.E5M2.UNPACK_B R72, R53.H1 ;  /* 0x00000035ff48723e */ /* 0x000fe200030004ff */
[----:B------:R-:W-:Y:S01]  /*7450*/  HADD2.F32 R53, -RZ, R56.H0_H0 ;  /* 0x20000038ff357230 */ /* 0x000fe20000004100 */
[-C--:B------:R-:W-:Y:S01]  /*7460*/  F2FP.F16.E5M2.UNPACK_B R74, R54.reuse ;  /* 0x00000036ff4a723e */ /* 0x080fe200020004ff */
[----:B------:R-:W-:Y:S01]  /*7470*/  HADD2.F32 R69, -RZ, R70.H0_H0 ;  /* 0x20000046ff457230 */ /* 0x000fe20000004100 */
[----:B------:R-:W-:Y:S01]  /*7480*/  F2FP.F16.E5M2.UNPACK_B R76, R54.H1 ;  /* 0x00000036ff4c723e */ /* 0x000fe200030004ff */
[----:B------:R-:W-:Y:S01]  /*7490*/  HADD2.F32 R54, -RZ, R56.H1_H1 ;  /* 0x30000038ff367230 */ /* 0x000fe20000004100 */
[----:B------:R-:W-:Y:S01]  /*74a0*/  F2FP.F16.E5M2.UNPACK_B R60, R58.H1 ;  /* 0x0000003aff3c723e */ /* 0x000fe200030004ff */
[----:B------:R-:W-:Y:S01]  /*74b0*/  HADD2.F32 R58, -RZ, R61.H1_H1 ;  /* 0x3000003dff3a7230 */ /* 0x000fe20000004100 */
[----:B------:R-:W-:Y:S01]  /*74c0*/  F2FP.F16.E5M2.UNPACK_B R78, R55 ;  /* 0x00000037ff4e723e */ /* 0x000fe200020004ff */
[----:B------:R-:W-:Y:S01]  /*74d0*/  HADD2.F32 R71, -RZ, R70.H1_H1 ;  /* 0x30000046ff477230 */ /* 0x000fe20000004100 */
[----:B------:R-:W-:Y:S01]  /*74e0*/  F2FP.F16.E5M2.UNPACK_B R62, R59 ;  /* 0x0000003bff3e723e */ /* 0x000fe200020004ff */
[--C-:B------:R-:W-:Y:S01]  /*74f0*/  HADD2.F32 R73, -RZ, R74.reuse.H0_H0 ;  /* 0x2000004aff497230 */ /* 0x100fe20000004100 */
[----:B------:R-:W-:Y:S01]  /*7500*/  F2FP.F16.E5M2.UNPACK_B R80, R55.H1 ;  /* 0x00000037ff50723e */ /* 0x000fe200030004ff */
[C---:B---3--:R-:W-:Y:S01]  /*7510*/  FMUL R4, R46.reuse, R4 ;  /* 0x000000042e047220 */ /* 0x048fe20000400000 */
[C---:B------:R-:W-:Y:S01]  /*7520*/  FMUL R5, R46.reuse, R5 ;  /* 0x000000052e057220 */ /* 0x040fe20000400000 */
[C---:B------:R-:W-:Y:S01]  /*7530*/  FMUL R8, R46.reuse, R8 ;  /* 0x000000082e087220 */ /* 0x040fe20000400000 */
[C---:B------:R-:W-:Y:S01]  /*7540*/  FMUL R9, R46.reuse, R9 ;  /* 0x000000092e097220 */ /* 0x040fe20000400000 */
[C---:B------:R-:W-:Y:S01]  /*7550*/  FFMA R4, R49.reuse, R48, R4 ;  /* 0x0000003031047223 */ /* 0x040fe20000000004 */
[C---:B------:R-:W-:Y:S01]  /*7560*/  FFMA R5, R49.reuse, R50, R5 ;  /* 0x0000003231057223 */ /* 0x040fe20000000005 */
[C---:B------:R-:W-:Y:S01]  /*7570*/  FMUL R12, R46.reuse, R12 ;  /* 0x0000000c2e0c7220 */ /* 0x040fe20000400000 */
[C---:B------:R-:W-:Y:S01]  /*7580*/  FMUL R13, R46.reuse, R13 ;  /* 0x0000000d2e0d7220 */ /* 0x040fe20000400000 */
[C---:B------:R-:W-:Y:S01]  /*7590*/  FMUL R16, R46.reuse, R16 ;  /* 0x000000102e107220 */ /* 0x040fe20000400000 */
[C---:B------:R-:W-:Y:S01]  /*75a0*/  FMUL R17, R46.reuse, R17 ;  /* 0x000000112e117220 */ /* 0x040fe20000400000 */
[C---:B------:R-:W-:Y:S01]  /*75b0*/  FMUL R20, R46.reuse, R20 ;  /* 0x000000142e147220 */ /* 0x040fe20000400000 */
[C---:B------:R-:W-:Y:S01]  /*75c0*/  FMUL R21, R46.reuse, R21 ;  /* 0x000000152e157220 */ /* 0x040fe20000400000 */
[C---:B------:R-:W-:Y:S01]  /*75d0*/  FMUL R0, R46.reuse, R24 ;  /* 0x000000182e007220 */ /* 0x040fe20000400000 */
[C---:B------:R-:W-:Y:S01]  /*75e0*/  FMUL R2, R46.reuse, R25 ;  /* 0x000000192e027220 */ /* 0x040fe20000400000 */
[----:B------:R-:W-:Y:S02]  /*75f0*/  HADD2.F32 R74, -RZ, R74.H1_H1 ;  /* 0x3000004aff4a7230 */ /* 0x000fe40000004100 */
[C---:B------:R-:W-:Y:S01]  /*7600*/  FMUL R24, R46.reuse, R28 ;  /* 0x0000001c2e187220 */ /* 0x040fe20000400000 */
[C---:B------:R-:W-:Y:S01]  /*7610*/  FMUL R25, R46.reuse, R29 ;  /* 0x0000001d2e197220 */ /* 0x040fe20000400000 */
[--C-:B------:R-:W-:Y:S02]  /*7620*/  HADD2.F32 R77, -RZ, R78.reuse.H0_H0 ;  /* 0x2000004eff4d7230 */ /* 0x100fe40000004100 */
[C---:B------:R-:W-:Y:S01]  /*7630*/  FMUL R28, R46.reuse, R32 ;  /* 0x000000202e1c7220 */ /* 0x040fe20000400000 */
[----:B------:R-:W-:Y:S02]  /*7640*/  HADD2.F32 R78, -RZ, R78.H1_H1 ;  /* 0x3000004eff4e7230 */ /* 0x000fe40000004100 */
[C---:B------:R-:W-:Y:S01]  /*7650*/  FMUL R29, R46.reuse, R33 ;  /* 0x000000212e1d7220 */ /* 0x040fe20000400000 */
[C---:B------:R-:W-:Y:S01]  /*7660*/  FMUL R6, R46.reuse, R6 ;  /* 0x000000062e067220 */ /* 0x040fe20000400000 */
[C---:B------:R-:W-:Y:S01]  /*7670*/  FMUL R7, R46.reuse, R7 ;  /* 0x000000072e077220 */ /* 0x040fe20000400000 */
[--C-:B------:R-:W-:Y:S02]  /*7680*/  HADD2.F32 R55, -RZ, R57.reuse.H0_H0 ;  /* 0x20000039ff377230 */ /* 0x100fe40000004100 */
[C---:B------:R-:W-:Y:S01]  /*7690*/  FMUL R10, R46.reuse, R10 ;  /* 0x0000000a2e0a7220 */ /* 0x040fe20000400000 */
[C---:B------:R-:W-:Y:S01]  /*76a0*/  FFMA R6, R49.reuse, R51, R6 ;  /* 0x0000003331067223 */ /* 0x040fe20000000006 */
[----:B------:R-:W-:Y:S02]  /*76b0*/  HADD2.F32 R56, -RZ, R57.H1_H1 ;  /* 0x30000039ff387230 */ /* 0x000fe40000004100 */
[C---:B------:R-:W-:Y:S01]  /*76c0*/  FFMA R7, R49.reuse, R52, R7 ;  /* 0x0000003431077223 */ /* 0x040fe20000000007 */
[C---:B------:R-:W-:Y:S01]  /*76d0*/  FFMA R8, R49.reuse, R53, R8 ;  /* 0x0000003531087223 */ /* 0x040fe20000000008 */
[C---:B------:R-:W-:Y:S01]  /*76e0*/  FFMA R9, R49.reuse, R54, R9 ;  /* 0x0000003631097223 */ /* 0x040fe20000000009 */
[----:B------:R-:W-:Y:S02]  /*76f0*/  HADD2.F32 R57, -RZ, R61.H0_H0 ;  /* 0x2000003dff397230 */ /* 0x000fe40000004100 */
[----:B------:R-:W-:Y:S01]  /*7700*/  FFMA R10, R49, R55, R10 ;  /* 0x00000037310a7223 */ /* 0x000fe2000000000a */
[----:B------:R-:W-:Y:S01]  /*7710*/  F2FP.SATFINITE.E5M2.F32.PACK_AB_MERGE_C R96, R7, R6, RZ ;  /* 0x000000060760723e */ /* 0x000fe200048060ff */
[----:B------:R-:W-:Y:S02]  /*7720*/  HADD2.F32 R61, -RZ, R62.H0_H0 ;  /* 0x2000003eff3d7230 */ /* 0x000fe40000004100 */
[C---:B------:R-:W-:Y:S01]  /*7730*/  FMUL R11, R46.reuse, R11 ;  /* 0x0000000b2e0b7220 */ /* 0x040fe20000400000 */
[----:B------:R-:W-:Y:S01]  /*7740*/  F2FP.F16.E5M2.UNPACK_B R64, R59.H1 ;  /* 0x0000003bff40723e */ /* 0x000fe200030004ff */
[----:B------:R-:W-:Y:S01]  /*7750*/  HADD2.F32 R59, -RZ, R60.H0_H0 ;  /* 0x2000003cff3b7230 */ /* 0x000fe20000004100 */
[----:B------:R-:W-:Y:S01]  /*7760*/  F2FP.SATFINITE.E5M2.F32.PACK_AB_MERGE_C R96, R5, R4, R96 ;  /* 0x000000040560723e */ /* 0x000fe20004806060 */
[C---:B------:R-:W-:Y:S01]  /*7770*/  FFMA R11, R49.reuse, R56, R11 ;  /* 0x00000038310b7223 */ /* 0x040fe2000000000b */
[C---:B------:R-:W-:Y:S01]  /*7780*/  FFMA R12, R49.reuse, R57, R12 ;  /* 0x00000039310c7223 */ /* 0x040fe2000000000c */
[----:B------:R-:W-:Y:S01]  /*7790*/  FFMA R13, R49, R58, R13 ;  /* 0x0000003a310d7223 */ /* 0x000fe2000000000d */
[----:B------:R-:W-:Y:S02]  /*77a0*/  HADD2.F32 R62, -RZ, R62.H1_H1 ;  /* 0x3000003eff3e7230 */ /* 0x000fe40000004100 */
[C---:B------:R-:W-:Y:S01]  /*77b0*/  FMUL R14, R46.reuse, R14 ;  /* 0x0000000e2e0e7220 */ /* 0x040fe20000400000 */
[----:B------:R-:W-:Y:S01]  /*77c0*/  HADD2.F32 R60, -RZ, R60.H1_H1 ;  /* 0x3000003cff3c7230 */ /* 0x000fe20000004100 */
[----:B------:R-:W-:Y:S01]  /*77d0*/  F2FP.SATFINITE.E5M2.F32.PACK_AB_MERGE_C R97, R11, R10, RZ ;  /* 0x0000000a0b61723e */ /* 0x000fe200048060ff */
[C---:B------:R-:W-:Y:S01]  /*77e0*/  FMUL R15, R46.reuse, R15 ;  /* 0x0000000f2e0f7220 */ /* 0x040fe20000400000 */
[--C-:B------:R-:W-:Y:S02]  /*77f0*/  HADD2.F32 R63, -RZ, R64.reuse.H0_H0 ;  /* 0x20000040ff3f7230 */ /* 0x100fe40000004100 */
[----:B------:R-:W-:Y:S01]  /*7800*/  FFMA R14, R49, R59, R14 ;  /* 0x0000003b310e7223 */ /* 0x000fe2000000000e */
[----:B------:R-:W-:Y:S01]  /*7810*/  F2FP.SATFINITE.E5M2.F32.PACK_AB_MERGE_C R97, R9, R8, R97 ;  /* 0x000000080961723e */ /* 0x000fe20004806061 */
[C---:B------:R-:W-:Y:S01]  /*7820*/  FFMA R15, R49.reuse, R60, R15 ;  /* 0x0000003c310f7223 */ /* 0x040fe2000000000f */
[C---:B------:R-:W-:Y:S01]  /*7830*/  FFMA R16, R49.reuse, R61, R16 ;  /* 0x0000003d31107223 */ /* 0x040fe20000000010 */
[C---:B------:R-:W-:Y:S01]  /*7840*/  FFMA R17, R49.reuse, R62, R17 ;  /* 0x0000003e31117223 */ /* 0x040fe20000000011 */
[----:B------:R-:W-:Y:S02]  /*7850*/  HADD2.F32 R64, -RZ, R64.H1_H1 ;  /* 0x30000040ff407230 */ /* 0x000fe40000004100 */
[C---:B------:R-:W-:Y:S01]  /*7860*/  FMUL R18, R46.reuse, R18 ;  /* 0x000000122e127220 */ /* 0x040fe20000400000 */
[C---:B------:R-:W-:Y:S01]  /*7870*/  FMUL R19, R46.reuse, R19 ;  /* 0x000000132e137220 */ /* 0x040fe20000400000 */
[----:B------:R-:W-:Y:S02]  /*7880*/  HADD2.F32 R68, -RZ, R68.H1_H1 ;  /* 0x30000044ff447230 */ /* 0x000fe40000004100 */
[C---:B------:R-:W-:Y:S01]  /*7890*/  FMUL R22, R46.reuse, R22 ;  /* 0x000000162e167220 */ /* 0x040fe20000400000 */
[C---:B------:R-:W-:Y:S01]  /*78a0*/  FFMA R18, R49.reuse, R63, R18 ;  /* 0x0000003f31127223 */ /* 0x040fe20000000012 */
[C---:B------:R-:W-:Y:S01]  /*78b0*/  FFMA R19, R49.reuse, R64, R19 ;  /* 0x0000004031137223 */ /* 0x040fe20000000013 */
[C---:B------:R-:W-:Y:S01]  /*78c0*/  FMUL R23, R46.reuse, R23 ;  /* 0x000000172e177220 */ /* 0x040fe20000400000 */
[C---:B------:R-:W-:Y:S01]  /*78d0*/  FFMA R20, R49.reuse, R65, R20 ;  /* 0x0000004131147223 */ /* 0x040fe20000000014 */
[C---:B------:R-:W-:Y:S01]  /*78e0*/  FFMA R21, R49.reuse, R66, R21 ;  /* 0x0000004231157223 */ /* 0x040fe20000000015 */
[--C-:B------:R-:W-:Y:S02]  /*78f0*/  HADD2.F32 R70, -RZ, R72.reuse.H0_H0 ;  /* 0x20000048ff467230 */ /* 0x100fe40000004100 */
[C---:B------:R-:W-:Y:S01]  /*7900*/  FFMA R22, R49.reuse, R67, R22 ;  /* 0x0000004331167223 */ /* 0x040fe20000000016 */
[----:B------:R-:W-:Y:S02]  /*7910*/  HADD2.F32 R72, -RZ, R72.H1_H1 ;  /* 0x30000048ff487230 */ /* 0x000fe40000004100 */
[C---:B------:R-:W-:Y:S01]  /*7920*/  FMUL R3, R46.reuse, R26 ;  /* 0x0000001a2e037220 */ /* 0x040fe20000400000 */
        /* <DEDUP_REMOVED lines=16> */
[----:B------:R-:W-:Y:S01]  /*7a30*/  FFMA R31, R49, R76, R31 ;  /* 0x0000004c311f7223 */ /* 0x000fe2000000001f */
[----:B------:R-:W-:Y:S01]  /*7a40*/  FMUL R35, R46, R35 ;  /* 0x000000232e237220 */ /* 0x000fe20000400000 */
[----:B------:R-:W-:Y:S01]  /*7a50*/  F2FP.SATFINITE.E5M2.F32.PACK_AB_MERGE_C R98, R15, R14, RZ ;  /* 0x0000000e0f62723e */ /* 0x000fe200048060ff */
[----:B------:R-:W-:Y:S01]  /*7a60*/  FFMA R28, R49, R77, R28 ;  /* 0x0000004d311c7223 */ /* 0x000fe2000000001c */
[----:B------:R-:W-:Y:S01]  /*7a70*/  F2FP.SATFINITE.E5M2.F32.PACK_AB_MERGE_C R99, R19, R18, RZ ;  /* 0x000000121363723e */ /* 0x000fe200048060ff */
[C---:B------:R-:W-:Y:S01]  /*7a80*/  FFMA R29, R49.reuse, R78, R29 ;  /* 0x0000004e311d7223 */ /* 0x040fe2000000001d */
[C---:B------:R-:W-:Y:S01]  /*7a90*/  FFMA R30, R49.reuse, R79, R30 ;  /* 0x0000004f311e7223 */ /* 0x040fe2000000001e */
[----:B------:R-:W-:Y:S01]  /*7aa0*/  FFMA R35, R49, R80, R35 ;  /* 0x0000005031237223 */ /* 0x000fe20000000023 */
[----:B------:R-:W-:Y:S02]  /*7ab0*/  F2FP.SATFINITE.E5M2.F32.PACK_AB_MERGE_C R98, R13, R12, R98 ;  /* 0x0000000c0d62723e */ /* 0x000fe40004806062 */
[----:B------:R-:W-:Y:S02]  /*7ac0*/  F2FP.SATFINITE.E5M2.F32.PACK_AB_MERGE_C R99, R17, R16, R99 ;  /* 0x000000101163723e */ /* 0x000fe40004806063 */
[----:B------:R-:W-:Y:S02]  /*7ad0*/  F2FP.SATFINITE.E5M2.F32.PACK_AB_MERGE_C R116, R23, R22, RZ ;  /* 0x000000161774723e */ /* 0x000fe400048060ff */
[----:B------:R-:W-:Y:S01]  /*7ae0*/  F2FP.SATFINITE.E5M2.F32.PACK_AB_MERGE_C R117, R27, R3, RZ ;  /* 0x000000031b75723e */ /* 0x000fe200048060ff */
[----:B------:R3:W-:Y:S01]  /*7af0*/  STS.128 [R105+UR43+0x1400], R96 ;  /* 0x0014006069007988 */ /* 0x0007e20008000c2b */
[----:B------:R-:W-:Y:S02]  /*7b00*/  F2FP.SATFINITE.E5M2.F32.PACK_AB_MERGE_C R115, R31, R26, RZ ;  /* 0x0000001a1f73723e */ /* 0x000fe400048060ff */
[----:B------:R-:W-:Y:S02]  /*7b10*/  F2FP.SATFINITE.E5M2.F32.PACK_AB_MERGE_C R120, R35, R30, RZ ;  /* 0x0000001e2378723e */ /* 0x000fe400048060ff */
[----:B------:R-:W-:Y:S02]  /*7b20*/  F2FP.SATFINITE.E5M2.F32.PACK_AB_MERGE_C R116, R21, R20, R116 ;  /* 0x000000141574723e */ /* 0x000fe40004806074 */
[----:B------:R-:W-:Y:S02]  /*7b30*/  F2FP.SATFINITE.E5M2.F32.PACK_AB_MERGE_C R117, R2, R0, R117 ;  /* 0x000000000275723e */ /* 0x000fe40004806075 */
[----:B------:R-:W-:Y:S02]  /*7b40*/  F2FP.SATFINITE.E5M2.F32.PACK_AB_MERGE_C R118, R25, R24, R115 ;  /* 0x000000181976723e */ /* 0x000fe40004806073 */
[----:B------:R-:W-:Y:S02]  /*7b50*/  F2FP.SATFINITE.E5M2.F32.PACK_AB_MERGE_C R119, R29, R28, R120 ;  /* 0x0000001c1d77723e */ /* 0x000fe40004806078 */
[----:B-1----:R-:W-:Y:S03]  /*7b60*/  IADD3 R113, PT, PT, R44, 0x1, RZ ;  /* 0x000000012c717810 */ /* 0x002fe60007ffe0ff */
[----:B------:R3:W-:Y:S01]  /*7b70*/  STS.128 [R104+0x1010], R116 ;  /* 0x0010107468007388 */ /* 0x0007e20000000c00 */
[----:B------:R-:W-:Y:S01]  /*7b80*/  @!PT LDS RZ, [RZ] ;  /* 0x00000000fffff984 */ /* 0x000fe20000000800 */
[----:B------:R-:W-:Y:S01]  /*7b90*/  @!PT LDS RZ, [RZ] ;  /* 0x00000000fffff984 */ /* 0x000fe20000000800 */
[----:B------:R-:W-:Y:S01]  /*7ba0*/  @!PT LDS RZ, [RZ] ;  /* 0x00000000fffff984 */ /* 0x000fe20000000800 */
[----:B------:R-:W-:Y:S01]  /*7bb0*/  @!PT LDS RZ, [RZ] ;  /* 0x00000000fffff984 */ /* 0x000fe20000000800 */
[----:B------:R1:W-:Y:S07]  /*7bc0*/  MEMBAR.ALL.CTA ;  /* 0x0000000000007992 */ /* 0x0003ee0000008000 */
[----:B-1----:R-:W1:Y:S02]  /*7bd0*/  FENCE.VIEW.ASYNC.S ;  /* 0x00000000000073c6 */ /* 0x002e640000000000 */
[----:B-1----:R-:W-:Y:S06]  /*7be0*/  BAR.SYNC.DEFER_BLOCKING 0x1, 0x80 ;  /* 0x0042000000007b1d */ /* 0x002fec0000010000 */
[----:B------:R-:W-:Y:S05]  /*7bf0*/  @P0 BRA `(.L_x_144) ;  /* 0x0000000000340947 */ /* 0x000fea0003800000 */
[----:B------:R-:W-:Y:S01]  /*7c00*/  UIADD3 UR12, UPT, UPT, UR43, 0x1400, URZ ;  /* 0x000014002b0c7890 */ /* 0x000fe2000fffe0ff */
[----:B------:R-:W-:Y:S01]  /*7c10*/  R2UR UR9, R94 ;  /* 0x000000005e0972ca */ /* 0x000fe200000e0000 */
[----:B------:R-:W-:Y:S01]  /*7c20*/  UIADD3 UR10, UP0, UPT, UR46, 0x680, URZ ;  /* 0x000006802e0a7890 */ /* 0x000fe2000ff1e0ff */
[----:B------:R-:W-:Y:S01]  /*7c30*/  R2UR UR8, R93 ;  /* 0x000000005d0872ca */ /* 0x000fe200000e0000 */
[----:B------:R-:W-:Y:S02]  /*7c40*/  UMOV UR7, UR36 ;  /* 0x0000002400077c82 */ /* 0x000fe40008000000 */
[----:B------:R-:W-:Y:S01]  /*7c50*/  IMAD.U32 R111, RZ, RZ, UR12 ;  /* 0x0000000cff6f7e24 */ /* 0x000fe2000f8e00ff */
[----:B------:R-:W-:Y:S04]  /*7c60*/  UIADD3.X UR11, UPT, UPT, URZ, UR47, URZ, UP0, !UPT ;  /* 0x0000002fff0b7290 */ /* 0x000fe800087fe4ff */
[----:B------:R-:W-:Y:S03]  /*7c70*/  R2UR UR4, R111 ;  /* 0x000000006f0472ca */ /* 0x000fe600000e0000 */
[----:B------:R-:W-:Y:S02]  /*7c80*/  USHF.L.U32 UR5, UR9, 0x6, URZ ;  /* 0x0000000609057899 */ /* 0x000fe400080006ff */
[----:B------:R-:W-:Y:S09]  /*7c90*/  USHF.L.U32 UR6, UR8, 0x6, URZ ;  /* 0x0000000608067899 */ /* 0x000ff200080006ff */
[----:B------:R1:W-:Y:S01]  /*7ca0*/  UTMASTG.3D [UR4], [UR10] ;  /* 0x000000040a0073b5 */ /* 0x0003e20008010000 */
[----:B------:R0:W-:Y:S01]  /*7cb0*/  UTMACMDFLUSH ;  /* 0x00000000000079b7 */ /* 0x0001e20000000000 */
[----:B-1----:R-:W-:Y:S04]  /*7cc0*/  DEPBAR.LE SB0, 0x0 ;  /* 0x000080000000791a */ /* 0x002fe80000000000 */
.L_x_144:
[----:B------:R-:W-:Y:S05]  /*7cd0*/  BSYNC.RECONVERGENT B0 ;  /* 0x0000000000007941 */ /* 0x000fea0003800200 */
.L_x_143:
[----:B------:R-:W-:Y:S01]  /*7ce0*/  BAR.SYNC.DEFER_BLOCKING 0x1, 0x80 ;  /* 0x0042000000007b1d */ /* 0x000fe20000010000 */
[----:B------:R-:W-:Y:S01]  /*7cf0*/  ISETP.NE.AND P2, PT, R112, RZ, PT ;  /* 0x000000ff7000720c */ /* 0x000fe20003f45270 */
[----:B------:R-:W-:Y:S01]  /*7d00*/  IMAD.IADD R94, R43, 0x1, R81 ;  /* 0x000000012b5e7824 */ /* 0x000fe200078e0251 */
[----:B------:R-:W-:Y:S01]  /*7d10*/  ISETP.NE.AND P0, PT, R114, 0x2, PT ;  /* 0x000000027200780c */ /* 0x000fe20003f05270 */
[----:B------:R-:W-:Y:S01]  /*7d20*/  IMAD.IADD R93, R45, 0x1, R92 ;  /* 0x000000012d5d7824 */ /* 0x000fe200078e025c */
[----:B------:R-:W-:Y:S02]  /*7d30*/  ISETP.NE.AND P1, PT, R113, 0x4, PT ;  /* 0x000000047100780c */ /* 0x000fe40003f25270 */
[----:B------:R-:W-:Y:S02]  /*7d40*/  SEL R0, RZ, 0x1, P0 ;  /* 0x00000001ff007807 */ /* 0x000fe40000000000 */
[----:B------:R-:W-:Y:S02]  /*7d50*/  SEL R3, RZ, 0x1, P1 ;  /* 0x00000001ff037807 */ /* 0x000fe40000800000 */
[----:B------:R-:W-:Y:S02]  /*7d60*/  LOP3.LUT R109, R109, R0, RZ, 0x3c, !PT ;  /* 0x000000006d6d7212 */ /* 0x000fe400078e3cff */
[----:B------:R-:W-:Y:S02]  /*7d70*/  LOP3.LUT R110, R110, R3, RZ, 0x3c, !PT ;  /* 0x000000036e6e7212 */ /* 0x000fe400078e3cff */
[----:B------:R-:W-:Y:S02]  /*7d80*/  @P2 R2UR UR36, R107 ;  /* 0x000000006b2422ca */ /* 0x000fe400000e0000 */
[----:B------:R-:W-:Y:S02]  /*7d90*/  SEL R114, R114, RZ, P0 ;  /* 0x000000ff72727207 */ /* 0x000fe40000000000 */
[----:B------:R-:W-:Y:S01]  /*7da0*/  SEL R44, R113, RZ, P1 ;  /* 0x000000ff712c7207 */ /* 0x000fe20000800000 */
[----:B------:R-:W-:Y:S10]  /*7db0*/  @P2 BRA `(.L_x_145) ;  /* 0xffffffe400a02947 */ /* 0x000ff4000383ffff */
[----:B------:R-:W-:Y:S05]  /*7dc0*/  EXIT ;  /* 0x000000000000794d */ /* 0x000fea0003800000 */
.L_x_25:
[----:B--2---:R2:W4:Y:S02]  /*7dd0*/  SYNCS.PHASECHK.TRANS64.TRYWAIT P0, [R3+URZ+0x2d0], R2 ;  /* 0x0002d002030075a7 */ /* 0x00452400080011ff */
[----:B----4-:R-:W-:Y:S05]  /*7de0*/  @!P0 NANOSLEEP.SYNCS 0x989680 ;  /* 0x009896800000895d */ /* 0x010fea0003900000 */
[----:B------:R-:W4:Y:S02]  /*7df0*/  @!P0 SYNCS.PHASECHK.TRANS64 P0, [R3+URZ+0x2d0], R2 ;  /* 0x0002d002030085a7 */ /* 0x000f2400080010ff */
[----:B----4-:R-:W-:Y:S05]  /*7e00*/  @!P0 BRA `(.L_x_25) ;  /* 0xfffffffc00f08947 */ /* 0x010fea000383ffff */
[----:B------:R-:W-:Y:S05]  /*7e10*/  BRA `(.L_x_146) ;  /* 0xffffff9c00707947 */ /* 0x000fea000383ffff */
.L_x_28:
[----:B-1----:R-:W-:-:S07]  /*7e20*/  MOV R2, UR33 ;  /* 0x0000002100027c02 */ /* 0x002fce0008000f00 */
.L_x_147:
[----:B-1----:R1:W2:Y:S02]  /*7e30*/  SYNCS.PHASECHK.TRANS64.TRYWAIT P0, [R2+URZ+0x120], R5 ;  /* 0x00012005020075a7 */ /* 0x0022a400080011ff */
[----:B--2---:R-:W-:Y:S05]  /*7e40*/  @!P0 NANOSLEEP.SYNCS 0x989680 ;  /* 0x009896800000895d */ /* 0x004fea0003900000 */
[----:B------:R-:W2:Y:S02]  /*7e50*/  @!P0 SYNCS.PHASECHK.TRANS64 P0, [R2+URZ+0x120], R5 ;  /* 0x00012005020085a7 */ /* 0x000ea400080010ff */
[----:B--2---:R-:W-:Y:S05]  /*7e60*/  @!P0 BRA `(.L_x_147) ;  /* 0xfffffffc00f08947 */ /* 0x004fea000383ffff */
[----:B------:R-:W-:Y:S05]  /*7e70*/  BRA `(.L_x_27) ;  /* 0xffffff9c00d87947 */ /* 0x000fea000383ffff */
.L_x_35:
[----:B-1----:R-:W-:-:S07]  /*7e80*/  MOV R2, UR17 ;  /* 0x0000001100027c02 */ /* 0x002fce0008000f00 */
.L_x_148:
[----:B-1----:R1:W2:Y:S02]  /*7e90*/  SYNCS.PHASECHK.TRANS64.TRYWAIT P0, [R2+URZ+0x120], R5 ;  /* 0x00012005020075a7 */ /* 0x0022a400080011ff */
[----:B--2---:R-:W-:Y:S05]  /*7ea0*/  @!P0 NANOSLEEP.SYNCS 0x989680 ;  /* 0x009896800000895d */ /* 0x004fea0003900000 */
[----:B------:R-:W2:Y:S02]  /*7eb0*/  @!P0 SYNCS.PHASECHK.TRANS64 P0, [R2+URZ+0x120], R5 ;  /* 0x00012005020085a7 */ /* 0x000ea400080010ff */
[----:B--2---:R-:W-:Y:S05]  /*7ec0*/  @!P0 BRA `(.L_x_148) ;  /* 0xfffffffc00f08947 */ /* 0x004fea000383ffff */
[----:B------:R-:W-:Y:S05]  /*7ed0*/  BRA `(.L_x_34) ;  /* 0xffffffa000947947 */ /* 0x000fea000383ffff */
.L_x_40:
[----:B-1----:R1:W2:Y:S02]  /*7ee0*/  SYNCS.PHASECHK.TRANS64.TRYWAIT P0, [R2+URZ+0x260], R3 ;  /* 0x00026003020075a7 */ /* 0x0022a400080011ff */
[----:B--2---:R-:W-:Y:S05]  /*7ef0*/  @!P0 NANOSLEEP.SYNCS 0x989680 ;  /* 0x009896800000895d */ /* 0x004fea0003900000 */
[----:B------:R-:W2:Y:S02]  /*7f00*/  @!P0 SYNCS.PHASECHK.TRANS64 P0, [R2+URZ+0x260], R3 ;  /* 0x00026003020085a7 */ /* 0x000ea400080010ff */
[----:B--2---:R-:W-:Y:S05]  /*7f10*/  @!P0 BRA `(.L_x_40) ;  /* 0xfffffffc00f08947 */ /* 0x004fea000383ffff */
[----:B------:R-:W-:Y:S05]  /*7f20*/  BRA `(.L_x_149) ;  /* 0xffffffa400387947 */ /* 0x000fea000383ffff */
.L_x_44:
[----:B---3--:R-:W-:-:S07]  /*7f30*/  MOV R0, UR5 ;  /* 0x0000000500007c02 */ /* 0x008fce0008000f00 */
.L_x_150:
[----:B-1----:R1:W2:Y:S02]  /*7f40*/  SYNCS.PHASECHK.TRANS64.TRYWAIT P0, [R0+URZ], R3 ;  /* 0x00000003000075a7 */ /* 0x0022a400080011ff */
[----:B--2---:R-:W-:Y:S05]  /*7f50*/  @!P0 NANOSLEEP.SYNCS 0x989680 ;  /* 0x009896800000895d */ /* 0x004fea0003900000 */
[----:B------:R-:W2:Y:S02]  /*7f60*/  @!P0 SYNCS.PHASECHK.TRANS64 P0, [R0+URZ], R3 ;  /* 0x00000003000085a7 */ /* 0x000ea400080010ff */
[----:B--2---:R-:W-:Y:S05]  /*7f70*/  @!P0 BRA `(.L_x_150) ;  /* 0xfffffffc00f08947 */ /* 0x004fea000383ffff */
[----:B------:R-:W-:Y:S05]  /*7f80*/  BRA `(.L_x_151) ;  /* 0xffffffa800a87947 */ /* 0x000fea000383ffff */
.L_x_45:
[----:B---3--:R-:W-:-:S07]  /*7f90*/  MOV R0, UR5 ;  /* 0x0000000500007c02 */ /* 0x008fce0008000f00 */
.L_x_152:
[----:B-1----:R1:W2:Y:S02]  /*7fa0*/  SYNCS.PHASECHK.TRANS64.TRYWAIT P0, [R0+URZ], R3 ;  /* 0x00000003000075a7 */ /* 0x0022a400080011ff */
[----:B--2---:R-:W-:Y:S05]  /*7fb0*/  @!P0 NANOSLEEP.SYNCS 0x989680 ;  /* 0x009896800000895d */ /* 0x004fea0003900000 */
[----:B------:R-:W2:Y:S02]  /*7fc0*/  @!P0 SYNCS.PHASECHK.TRANS64 P0, [R0+URZ], R3 ;  /* 0x00000003000085a7 */ /* 0x000ea400080010ff */
[----:B--2---:R-:W-:Y:S05]  /*7fd0*/  @!P0 BRA `(.L_x_152) ;  /* 0xfffffffc00f08947 */ /* 0x004fea000383ffff */
[----:B------:R-:W-:Y:S05]  /*7fe0*/  BRA `(.L_x_153) ;  /* 0xffffffa800b47947 */ /* 0x000fea000383ffff */
.L_x_46:
[----:B---3--:R-:W-:-:S07]  /*7ff0*/  MOV R0, UR5 ;  /* 0x0000000500007c02 */ /* 0x008fce0008000f00 */
.L_x_154:
[----:B-1----:R1:W2:Y:S02]  /*8000*/  SYNCS.PHASECHK.TRANS64.TRYWAIT P0, [R0+URZ], R3 ;  /* 0x00000003000075a7 */ /* 0x0022a400080011ff */
[----:B--2---:R-:W-:Y:S05]  /*8010*/  @!P0 NANOSLEEP.SYNCS 0x989680 ;  /* 0x009896800000895d */ /* 0x004fea0003900000 */
[----:B------:R-:W2:Y:S02]  /*8020*/  @!P0 SYNCS.PHASECHK.TRANS64 P0, [R0+URZ], R3 ;  /* 0x00000003000085a7 */ /* 0x000ea400080010ff */
[----:B--2---:R-:W-:Y:S05]  /*8030*/  @!P0 BRA `(.L_x_154) ;  /* 0xfffffffc00f08947 */ /* 0x004fea000383ffff */
[----:B------:R-:W-:Y:S05]  /*8040*/  BRA `(.L_x_155) ;  /* 0xffffffa800c07947 */ /* 0x000fea000383ffff */
.L_x_47:
[----:B---3--:R-:W-:-:S07]  /*8050*/  MOV R0, UR5 ;  /* 0x0000000500007c02 */ /* 0x008fce0008000f00 */
.L_x_156:
[----:B-1----:R1:W2:Y:S02]  /*8060*/  SYNCS.PHASECHK.TRANS64.TRYWAIT P0, [R0+URZ], R3 ;  /* 0x00000003000075a7 */ /* 0x0022a400080011ff */
[----:B--2---:R-:W-:Y:S05]  /*8070*/  @!P0 NANOSLEEP.SYNCS 0x989680 ;  /* 0x009896800000895d */ /* 0x004fea0003900000 */
[----:B------:R-:W2:Y:S02]  /*8080*/  @!P0 SYNCS.PHASECHK.TRANS64 P0, [R0+URZ], R3 ;  /* 0x00000003000085a7 */ /* 0x000ea400080010ff */
[----:B--2---:R-:W-:Y:S05]  /*8090*/  @!P0 BRA `(.L_x_156) ;  /* 0xfffffffc00f08947 */ /* 0x004fea000383ffff */
[----:B------:R-:W-:Y:S05]  /*80a0*/  BRA `(.L_x_157) ;  /* 0xffffffa800cc7947 */ /* 0x000fea000383ffff */
.L_x_48:
[----:B---3--:R-:W-:-:S07]  /*80b0*/  MOV R0, UR5 ;  /* 0x0000000500007c02 */ /* 0x008fce0008000f00 */
.L_x_158:
[----:B-1----:R1:W2:Y:S02]  /*80c0*/  SYNCS.PHASECHK.TRANS64.TRYWAIT P0, [R0+URZ], R3 ;  /* 0x00000003000075a7 */ /* 0x0022a400080011ff */
[----:B--2---:R-:W-:Y:S05]  /*80d0*/  @!P0 NANOSLEEP.SYNCS 0x989680 ;  /* 0x009896800000895d */ /* 0x004fea0003900000 */
[----:B------:R-:W2:Y:S02]  /*80e0*/  @!P0 SYNCS.PHASECHK.TRANS64 P0, [R0+URZ], R3 ;  /* 0x00000003000085a7 */ /* 0x000ea400080010ff */
[----:B--2---:R-:W-:Y:S05]  /*80f0*/  @!P0 BRA `(.L_x_158) ;  /* 0xfffffffc00f08947 */ /* 0x004fea000383ffff */
[----:B------:R-:W-:Y:S05]  /*8100*/  BRA `(.L_x_159) ;  /* 0xffffffa800d87947 */ /* 0x000fea000383ffff */
.L_x_49:
[----:B---3--:R-:W-:-:S07]  /*8110*/  MOV R0, UR5 ;  /* 0x0000000500007c02 */ /* 0x008fce0008000f00 */
.L_x_160:
[----:B-1----:R1:W2:Y:S02]  /*8120*/  SYNCS.PHASECHK.TRANS64.TRYWAIT P0, [R0+URZ], R3 ;  /* 0x00000003000075a7 */ /* 0x0022a400080011ff */
[----:B--2---:R-:W-:Y:S05]  /*8130*/  @!P0 NANOSLEEP.SYNCS 0x989680 ;  /* 0x009896800000895d */ /* 0x004fea0003900000 */
[----:B------:R-:W2:Y:S02]  /*8140*/  @!P0 SYNCS.PHASECHK.TRANS64 P0, [R0+URZ], R3 ;  /* 0x00000003000085a7 */ /* 0x000ea400080010ff */
[----:B--2---:R-:W-:Y:S05]  /*8150*/  @!P0 BRA `(.L_x_160) ;  /* 0xfffffffc00f08947 */ /* 0x004fea000383ffff */
[----:B------:R-:W-:Y:S05]  /*8160*/  BRA `(.L_x_161) ;  /* 0xffffffa800e47947 */ /* 0x000fea000383ffff */
.L_x_50:
[----:B---3--:R-:W-:-:S07]  /*8170*/  MOV R0, UR5 ;  /* 0x0000000500007c02 */ /* 0x008fce0008000f00 */
.L_x_162:
[----:B-1----:R1:W2:Y:S02]  /*8180*/  SYNCS.PHASECHK.TRANS64.TRYWAIT P0, [R0+URZ], R3 ;  /* 0x00000003000075a7 */ /* 0x0022a400080011ff */
[----:B--2---:R-:W-:Y:S05]  /*8190*/  @!P0 NANOSLEEP.SYNCS 0x989680 ;  /* 0x009896800000895d */ /* 0x004fea0003900000 */
[----:B------:R-:W2:Y:S02]  /*81a0*/  @!P0 SYNCS.PHASECHK.TRANS64 P0, [R0+URZ], R3 ;  /* 0x00000003000085a7 */ /* 0x000ea400080010ff */
[----:B--2---:R-:W-:Y:S05]  /*81b0*/  @!P0 BRA `(.L_x_162) ;  /* 0xfffffffc00f08947 */ /* 0x004fea000383ffff */
[----:B------:R-:W-:Y:S05]  /*81c0*/  BRA `(.L_x_163) ;  /* 0xffffffa800f07947 */ /* 0x000fea000383ffff */
.L_x_51:
[----:B---3--:R-:W-:-:S07]  /*81d0*/  MOV R0, UR5 ;  /* 0x0000000500007c02 */ /* 0x008fce0008000f00 */
.L_x_164:
[----:B-1----:R1:W2:Y:S02]  /*81e0*/  SYNCS.PHASECHK.TRANS64.TRYWAIT P0, [R0+URZ], R3 ;  /* 0x00000003000075a7 */ /* 0x0022a400080011ff */
[----:B--2---:R-:W-:Y:S05]  /*81f0*/  @!P0 NANOSLEEP.SYNCS 0x989680 ;  /* 0x009896800000895d */ /* 0x004fea0003900000 */
[----:B------:R-:W2:Y:S02]  /*8200*/  @!P0 SYNCS.PHASECHK.TRANS64 P0, [R0+URZ], R3 ;  /* 0x00000003000085a7 */ /* 0x000ea400080010ff */
[----:B--2---:R-:W-:Y:S05]  /*8210*/  @!P0 BRA `(.L_x_164) ;  /* 0xfffffffc00f08947 */ /* 0x004fea000383ffff */
[----:B------:R-:W-:Y:S05]  /*8220*/  BRA `(.L_x_165) ;  /* 0xffffffa800fc7947 */ /* 0x000fea000383ffff */
.L_x_52:
[----:B---3--:R-:W-:-:S07]  /*8230*/  MOV R0, UR5 ;  /* 0x0000000500007c02 */ /* 0x008fce0008000f00 */
.L_x_166:
[----:B-1----:R1:W2:Y:S02]  /*8240*/  SYNCS.PHASECHK.TRANS64.TRYWAIT P0, [R0+URZ], R3 ;  /* 0x00000003000075a7 */ /* 0x0022a400080011ff */
[----:B--2---:R-:W-:Y:S05]  /*8250*/  @!P0 NANOSLEEP.SYNCS 0x989680 ;  /* 0x009896800000895d */ /* 0x004fea0003900000 */
[----:B------:R-:W2:Y:S02]  /*8260*/  @!P0 SYNCS.PHASECHK.TRANS64 P0, [R0+URZ], R3 ;  /* 0x00000003000085a7 */ /* 0x000ea400080010ff */
[----:B--2---:R-:W-:Y:S05]  /*8270*/  @!P0 BRA `(.L_x_166) ;  /* 0xfffffffc00f08947 */ /* 0x004fea000383ffff */
[----:B------:R-:W-:Y:S05]  /*8280*/  BRA `(.L_x_167) ;  /* 0xffffffac00087947 */ /* 0x000fea000383ffff */
.L_x_53:
[----:B---3--:R-:W-:-:S07]  /*8290*/  MOV R0, UR5 ;  /* 0x0000000500007c02 */ /* 0x008fce0008000f00 */
.L_x_168:
[----:B-1----:R1:W2:Y:S02]  /*82a0*/  SYNCS.PHASECHK.TRANS64.TRYWAIT P0, [R0+URZ], R3 ;  /* 0x00000003000075a7 */ /* 0x0022a400080011ff */
[----:B--2---:R-:W-:Y:S05]  /*82b0*/  @!P0 NANOSLEEP.SYNCS 0x989680 ;  /* 0x009896800000895d */ /* 0x004fea0003900000 */
[----:B------:R-:W2:Y:S02]  /*82c0*/  @!P0 SYNCS.PHASECHK.TRANS64 P0, [R0+URZ], R3 ;  /* 0x00000003000085a7 */ /* 0x000ea400080010ff */
[----:B--2---:R-:W-:Y:S05]  /*82d0*/  @!P0 BRA `(.L_x_168) ;  /* 0xfffffffc00f08947 */ /* 0x004fea000383ffff */
[----:B------:R-:W-:Y:S05]  /*82e0*/  BRA `(.L_x_169) ;  /* 0xffffffac00147947 */ /* 0x000fea000383ffff */
.L_x_54:
[----:B---3--:R-:W-:-:S07]  /*82f0*/  MOV R0, UR5 ;  /* 0x0000000500007c02 */ /* 0x008fce0008000f00 */
.L_x_170:
[----:B-1----:R1:W2:Y:S02]  /*8300*/  SYNCS.PHASECHK.TRANS64.TRYWAIT P0, [R0+URZ], R3 ;  /* 0x00000003000075a7 */ /* 0x0022a400080011ff */
[----:B--2---:R-:W-:Y:S05]  /*8310*/  @!P0 NANOSLEEP.SYNCS 0x989680 ;  /* 0x009896800000895d */ /* 0x004fea0003900000 */
[----:B------:R-:W2:Y:S02]  /*8320*/  @!P0 SYNCS.PHASECHK.TRANS64 P0, [R0+URZ], R3 ;  /* 0x00000003000085a7 */ /* 0x000ea400080010ff */
[----:B--2---:R-:W-:Y:S05]  /*8330*/  @!P0 BRA `(.L_x_170) ;  /* 0xfffffffc00f08947 */ /* 0x004fea000383ffff */
[----:B------:R-:W-:Y:S05]  /*8340*/  BRA `(.L_x_171) ;  /* 0xffffffac00207947 */ /* 0x000fea000383ffff */
.L_x_55:
[----:B---3--:R-:W-:-:S07]  /*8350*/  MOV R0, UR5 ;  /* 0x0000000500007c02 */ /* 0x008fce0008000f00 */
.L_x_172:
[----:B-1----:R1:W2:Y:S02]  /*8360*/  SYNCS.PHASECHK.TRANS64.TRYWAIT P0, [R0+URZ], R3 ;  /* 0x00000003000075a7 */ /* 0x0022a400080011ff */
[----:B--2---:R-:W-:Y:S05]  /*8370*/  @!P0 NANOSLEEP.SYNCS 0x989680 ;  /* 0x009896800000895d */ /* 0x004fea0003900000 */
[----:B------:R-:W2:Y:S02]  /*8380*/  @!P0 SYNCS.PHASECHK.TRANS64 P0, [R0+URZ], R3 ;  /* 0x00000003000085a7 */ /* 0x000ea400080010ff */
[----:B--2---:R-:W-:Y:S05]  /*8390*/  @!P0 BRA `(.L_x_172) ;  /* 0xfffffffc00f08947 */ /* 0x004fea000383ffff */
[----:B------:R-:W-:Y:S05]  /*83a0*/  BRA `(.L_x_173) ;  /* 0xffffffac002c7947 */ /* 0x000fea000383ffff */
.L_x_56:
[----:B---3--:R-:W-:-:S07]  /*83b0*/  MOV R0, UR5 ;  /* 0x0000000500007c02 */ /* 0x008fce0008000f00 */
.L_x_174:
[----:B-1----:R1:W2:Y:S02]  /*83c0*/  SYNCS.PHASECHK.TRANS64.TRYWAIT P0, [R0+URZ], R3 ;  /* 0x00000003000075a7 */ /* 0x0022a400080011ff */
[----:B--2---:R-:W-:Y:S05]  /*83d0*/  @!P0 NANOSLEEP.SYNCS 0x989680 ;  /* 0x009896800000895d */ /* 0x004fea0003900000 */
[----:B------:R-:W2:Y:S02]  /*83e0*/  @!P0 SYNCS.PHASECHK.TRANS64 P0, [R0+URZ], R3 ;  /* 0x00000003000085a7 */ /* 0x000ea400080010ff */
[----:B--2---:R-:W-:Y:S05]  /*83f0*/  @!P0 BRA `(.L_x_174) ;  /* 0xfffffffc00f08947 */ /* 0x004fea000383ffff */
[----:B------:R-:W-:Y:S05]  /*8400*/  BRA `(.L_x_175) ;  /* 0xffffffac00387947 */ /* 0x000fea000383ffff */
.L_x_57:
[----:B---3--:R-:W-:-:S07]  /*8410*/  MOV R0, UR5 ;  /* 0x0000000500007c02 */ /* 0x008fce0008000f00 */
.L_x_176:
[----:B-1----:R1:W2:Y:S02]  /*8420*/  SYNCS.PHASECHK.TRANS64.TRYWAIT P0, [R0+URZ], R3 ;  /* 0x00000003000075a7 */ /* 0x0022a400080011ff */
[----:B--2---:R-:W-:Y:S05]  /*8430*/  @!P0 NANOSLEEP.SYNCS 0x989680 ;  /* 0x009896800000895d */ /* 0x004fea0003900000 */
[----:B------:R-:W2:Y:S02]  /*8440*/  @!P0 SYNCS.PHASECHK.TRANS64 P0, [R0+URZ], R3 ;  /* 0x00000003000085a7 */ /* 0x000ea400080010ff */
[----:B--2---:R-:W-:Y:S05]  /*8450*/  @!P0 BRA `(.L_x_176) ;  /* 0xfffffffc00f08947 */ /* 0x004fea000383ffff */
[----:B------:R-:W-:Y:S05]  /*8460*/  BRA `(.L_x_177) ;  /* 0xffffffac00447947 */ /* 0x000fea000383ffff */
.L_x_58:
[----:B---3--:R-:W-:-:S07]  /*8470*/  MOV R0, UR5 ;  /* 0x0000000500007c02 */ /* 0x008fce0008000f00 */
.L_x_178:
[----:B-1----:R1:W2:Y:S02]  /*8480*/  SYNCS.PHASECHK.TRANS64.TRYWAIT P0, [R0+URZ], R3 ;  /* 0x00000003000075a7 */ /* 0x0022a400080011ff */
[----:B--2---:R-:W-:Y:S05]  /*8490*/  @!P0 NANOSLEEP.SYNCS 0x989680 ;  /* 0x009896800000895d */ /* 0x004fea0003900000 */
[----:B------:R-:W2:Y:S02]  /*84a0*/  @!P0 SYNCS.PHASECHK.TRANS64 P0, [R0+URZ], R3 ;  /* 0x00000003000085a7 */ /* 0x000ea400080010ff */
[----:B--2---:R-:W-:Y:S05]  /*84b0*/  @!P0 BRA `(.L_x_178) ;  /* 0xfffffffc00f08947 */ /* 0x004fea000383ffff */
[----:B------:R-:W-:Y:S05]  /*84c0*/  BRA `(.L_x_179) ;  /* 0xffffffac00507947 */ /* 0x000fea000383ffff */
.L_x_59:
[----:B---3--:R-:W-:-:S07]  /*84d0*/  MOV R0, UR5 ;  /* 0x0000000500007c02 */ /* 0x008fce0008000f00 */
.L_x_180:
[----:B-1----:R1:W2:Y:S02]  /*84e0*/  SYNCS.PHASECHK.TRANS64.TRYWAIT P0, [R0+URZ], R3 ;  /* 0x00000003000075a7 */ /* 0x0022a400080011ff */
[----:B--2---:R-:W-:Y:S05]  /*84f0*/  @!P0 NANOSLEEP.SYNCS 0x989680 ;  /* 0x009896800000895d */ /* 0x004fea0003900000 */
[----:B------:R-:W2:Y:S02]  /*8500*/  @!P0 SYNCS.PHASECHK.TRANS64 P0, [R0+URZ], R3 ;  /* 0x00000003000085a7 */ /* 0x000ea400080010ff */
[----:B--2---:R-:W-:Y:S05]  /*8510*/  @!P0 BRA `(.L_x_180) ;  /* 0xfffffffc00f08947 */ /* 0x004fea000383ffff */
[----:B------:R-:W-:Y:S05]  /*8520*/  BRA `(.L_x_181) ;  /* 0xffffffac005c7947 */ /* 0x000fea000383ffff */
.L_x_60:
[----:B---3--:R-:W-:-:S07]  /*8530*/  MOV R0, UR5 ;  /* 0x0000000500007c02 */ /* 0x008fce0008000f00 */
.L_x_182:
[----:B-1----:R1:W2:Y:S02]  /*8540*/  SYNCS.PHASECHK.TRANS64.TRYWAIT P0, [R0+URZ], R3 ;  /* 0x00000003000075a7 */ /* 0x0022a400080011ff */
[----:B--2---:R-:W-:Y:S05]  /*8550*/  @!P0 NANOSLEEP.SYNCS 0x989680 ;  /* 0x009896800000895d */ /* 0x004fea0003900000 */
[----:B------:R-:W2:Y:S02]  /*8560*/  @!P0 SYNCS.PHASECHK.TRANS64 P0, [R0+URZ], R3 ;  /* 0x00000003000085a7 */ /* 0x000ea400080010ff */
[----:B--2---:R-:W-:Y:S05]  /*8570*/  @!P0 BRA `(.L_x_182) ;  /* 0xfffffffc00f08947 */ /* 0x004fea000383ffff */
[----:B------:R-:W-:Y:S05]  /*8580*/  BRA `(.L_x_183) ;  /* 0xffffffac00687947 */ /* 0x000fea000383ffff */
.L_x_61:
[----:B---3--:R-:W-:-:S07]  /*8590*/  MOV R0, UR5 ;  /* 0x0000000500007c02 */ /* 0x008fce0008000f00 */
.L_x_184:
[----:B-1----:R1:W2:Y:S02]  /*85a0*/  SYNCS.PHASECHK.TRANS64.TRYWAIT P0, [R0+URZ], R3 ;  /* 0x00000003000075a7 */ /* 0x0022a400080011ff */
[----:B--2---:R-:W-:Y:S05]  /*85b0*/  @!P0 NANOSLEEP.SYNCS 0x989680 ;  /* 0x009896800000895d */ /* 0x004fea0003900000 */
[----:B------:R-:W2:Y:S02]  /*85c0*/  @!P0 SYNCS.PHASECHK.TRANS64 P0, [R0+URZ], R3 ;  /* 0x00000003000085a7 */ /* 0x000ea400080010ff */
[----:B--2---:R-:W-:Y:S05]  /*85d0*/  @!P0 BRA `(.L_x_184) ;  /* 0xfffffffc00f08947 */ /* 0x004fea000383ffff */
[----:B------:R-:W-:Y:S05]  /*85e0*/  BRA `(.L_x_185) ;  /* 0xffffffac00747947 */ /* 0x000fea000383ffff */
.L_x_62:
[----:B---3--:R-:W-:-:S07]  /*85f0*/  MOV R0, UR5 ;  /* 0x0000000500007c02 */ /* 0x008fce0008000f00 */
.L_x_186:
[----:B-1----:R1:W2:Y:S02]  /*8600*/  SYNCS.PHASECHK.TRANS64.TRYWAIT P0, [R0+URZ], R3 ;  /* 0x00000003000075a7 */ /* 0x0022a400080011ff */
[----:B--2---:R-:W-:Y:S05]  /*8610*/  @!P0 NANOSLEEP.SYNCS 0x989680 ;  /* 0x009896800000895d */ /* 0x004fea0003900000 */
[----:B------:R-:W2:Y:S02]  /*8620*/  @!P0 SYNCS.PHASECHK.TRANS64 P0, [R0+URZ], R3 ;  /* 0x00000003000085a7 */ /* 0x000ea400080010ff */
[----:B--2---:R-:W-:Y:S05]  /*8630*/  @!P0 BRA `(.L_x_186) ;  /* 0xfffffffc00f08947 */ /* 0x004fea000383ffff */
[----:B------:R-:W-:Y:S05]  /*8640*/  BRA `(.L_x_187) ;  /* 0xffffffac00807947 */ /* 0x000fea000383ffff */
.L_x_63:
[----:B---3--:R-:W-:-:S07]  /*8650*/  MOV R0, UR5 ;  /* 0x0000000500007c02 */ /* 0x008fce0008000f00 */
.L_x_188:
[----:B-1----:R1:W2:Y:S02]  /*8660*/  SYNCS.PHASECHK.TRANS64.TRYWAIT P0, [R0+URZ], R3 ;  /* 0x00000003000075a7 */ /* 0x0022a400080011ff */
[----:B--2---:R-:W-:Y:S05]  /*8670*/  @!P0 NANOSLEEP.SYNCS 0x989680 ;  /* 0x009896800000895d */ /* 0x004fea0003900000 */
[----:B------:R-:W2:Y:S02]  /*8680*/  @!P0 SYNCS.PHASECHK.TRANS64 P0, [R0+URZ], R3 ;  /* 0x00000003000085a7 */ /* 0x000ea400080010ff */
[----:B--2---:R-:W-:Y:S05]  /*8690*/  @!P0 BRA `(.L_x_188) ;  /* 0xfffffffc00f08947 */ /* 0x004fea000383ffff */
[----:B------:R-:W-:Y:S05]  /*86a0*/  BRA `(.L_x_189) ;  /* 0xffffffac008c7947 */ /* 0x000fea000383ffff */
.L_x_64:
[----:B---3--:R-:W-:-:S07]  /*86b0*/  MOV R0, UR5 ;  /* 0x0000000500007c02 */ /* 0x008fce0008000f00 */
.L_x_190:
[----:B-1----:R1:W2:Y:S02]  /*86c0*/  SYNCS.PHASECHK.TRANS64.TRYWAIT P0, [R0+URZ], R3 ;  /* 0x00000003000075a7 */ /* 0x0022a400080011ff */
[----:B--2---:R-:W-:Y:S05]  /*86d0*/  @!P0 NANOSLEEP.SYNCS 0x989680 ;  /* 0x009896800000895d */ /* 0x004fea0003900000 */
[----:B------:R-:W2:Y:S02]  /*86e0*/  @!P0 SYNCS.PHASECHK.TRANS64 P0, [R0+URZ], R3 ;  /* 0x00000003000085a7 */ /* 0x000ea400080010ff */
[----:B--2---:R-:W-:Y:S05]  /*86f0*/  @!P0 BRA `(.L_x_190) ;  /* 0xfffffffc00f08947 */ /* 0x004fea000383ffff */
[----:B------:R-:W-:Y:S05]  /*8700*/  BRA `(.L_x_191) ;  /* 0xffffffac00987947 */ /* 0x000fea000383ffff */
.L_x_65:
[----:B---3--:R-:W-:-:S07]  /*8710*/  MOV R0, UR5 ;  /* 0x0000000500007c02 */ /* 0x008fce0008000f00 */
.L_x_192:
[----:B-1----:R1:W2:Y:S02]  /*8720*/  SYNCS.PHASECHK.TRANS64.TRYWAIT P0, [R0+URZ], R3 ;  /* 0x00000003000075a7 */ /* 0x0022a400080011ff */
[----:B--2---:R-:W-:Y:S05]  /*8730*/  @!P0 NANOSLEEP.SYNCS 0x989680 ;  /* 0x009896800000895d */ /* 0x004fea0003900000 */
[----:B------:R-:W2:Y:S02]  /*8740*/  @!P0 SYNCS.PHASECHK.TRANS64 P0, [R0+URZ], R3 ;  /* 0x00000003000085a7 */ /* 0x000ea400080010ff */
[----:B--2---:R-:W-:Y:S05]  /*8750*/  @!P0 BRA `(.L_x_192) ;  /* 0xfffffffc00f08947 */ /* 0x004fea000383ffff */
[----:B------:R-:W-:Y:S05]  /*8760*/  BRA `(.L_x_193) ;  /* 0xffffffac00a47947 */ /* 0x000fea000383ffff */
.L_x_66:
[----:B---3--:R-:W-:-:S07]  /*8770*/  MOV R0, UR5 ;  /* 0x0000000500007c02 */ /* 0x008fce0008000f00 */
.L_x_194:
[----:B-1----:R1:W2:Y:S02]  /*8780*/  SYNCS.PHASECHK.TRANS64.TRYWAIT P0, [R0+URZ], R3 ;  /* 0x00000003000075a7 */ /* 0x0022a400080011ff */
[----:B--2---:R-:W-:Y:S05]  /*8790*/  @!P0 NANOSLEEP.SYNCS 0x989680 ;  /* 0x009896800000895d */ /* 0x004fea0003900000 */
[----:B------:R-:W2:Y:S02]  /*87a0*/  @!P0 SYNCS.PHASECHK.TRANS64 P0, [R0+URZ], R3 ;  /* 0x00000003000085a7 */ /* 0x000ea400080010ff */
[----:B--2---:R-:W-:Y:S05]  /*87b0*/  @!P0 BRA `(.L_x_194) ;  /* 0xfffffffc00f08947 */ /* 0x004fea000383ffff */
[----:B------:R-:W-:Y:S05]  /*87c0*/  BRA `(.L_x_195) ;  /* 0xffffffac00b07947 */ /* 0x000fea000383ffff */
.L_x_67:
[----:B---3--:R-:W-:-:S07]  /*87d0*/  MOV R0, UR5 ;  /* 0x0000000500007c02 */ /* 0x008fce0008000f00 */
.L_x_196:
[----:B-1----:R1:W2:Y:S02]  /*87e0*/  SYNCS.PHASECHK.TRANS64.TRYWAIT P0, [R0+URZ], R3 ;  /* 0x00000003000075a7 */ /* 0x0022a400080011ff */
[----:B--2---:R-:W-:Y:S05]  /*87f0*/  @!P0 NANOSLEEP.SYNCS 0x989680 ;  /* 0x009896800000895d */ /* 0x004fea0003900000 */
[----:B------:R-:W2:Y:S02]  /*8800*/  @!P0 SYNCS.PHASECHK.TRANS64 P0, [R0+URZ], R3 ;  /* 0x00000003000085a7 */ /* 0x000ea400080010ff */
[----:B--2---:R-:W-:Y:S05]  /*8810*/  @!P0 BRA `(.L_x_196) ;  /* 0xfffffffc00f08947 */ /* 0x004fea000383ffff */
[----:B------:R-:W-:Y:S05]  /*8820*/  BRA `(.L_x_197) ;  /* 0xffffffac00bc7947 */ /* 0x000fea000383ffff */
.L_x_68:
[----:B---3--:R-:W-:-:S07]  /*8830*/  MOV R0, UR5 ;  /* 0x0000000500007c02 */ /* 0x008fce0008000f00 */
.L_x_198:
[----:B-1----:R1:W2:Y:S02]  /*8840*/  SYNCS.PHASECHK.TRANS64.TRYWAIT P0, [R0+URZ], R3 ;  /* 0x00000003000075a7 */ /* 0x0022a400080011ff */
[----:B--2---:R-:W-:Y:S05]  /*8850*/  @!P0 NANOSLEEP.SYNCS 0x989680 ;  /* 0x009896800000895d */ /* 0x004fea0003900000 */
[----:B------:R-:W2:Y:S02]  /*8860*/  @!P0 SYNCS.PHASECHK.TRANS64 P0, [R0+URZ], R3 ;  /* 0x00000003000085a7 */ /* 0x000ea400080010ff */
[----:B--2---:R-:W-:Y:S05]  /*8870*/  @!P0 BRA `(.L_x_198) ;  /* 0xfffffffc00f08947 */ /* 0x004fea000383ffff */
[----:B------:R-:W-:Y:S05]  /*8880*/  BRA `(.L_x_199) ;  /* 0xffffffac00c87947 */ /* 0x000fea000383ffff */
.L_x_69:
[----:B---3--:R-:W-:-:S07]  /*8890*/  MOV R0, UR5 ;  /* 0x0000000500007c02 */ /* 0x008fce0008000f00 */
.L_x_200:
[----:B-1----:R1:W2:Y:S02]  /*88a0*/  SYNCS.PHASECHK.TRANS64.TRYWAIT P0, [R0+URZ], R3 ;  /* 0x00000003000075a7 */ /* 0x0022a400080011ff */
[----:B--2---:R-:W-:Y:S05]  /*88b0*/  @!P0 NANOSLEEP.SYNCS 0x989680 ;  /* 0x009896800000895d */ /* 0x004fea0003900000 */
[----:B------:R-:W2:Y:S02]  /*88c0*/  @!P0 SYNCS.PHASECHK.TRANS64 P0, [R0+URZ], R3 ;  /* 0x00000003000085a7 */ /* 0x000ea400080010ff */
[----:B--2---:R-:W-:Y:S05]  /*88d0*/  @!P0 BRA `(.L_x_200) ;  /* 0xfffffffc00f08947 */ /* 0x004fea000383ffff */
[----:B------:R-:W-:Y:S05]  /*88e0*/  BRA `(.L_x_201) ;  /* 0xffffffac00d47947 */ /* 0x000fea000383ffff */
.L_x_70:
[----:B---3--:R-:W-:-:S07]  /*88f0*/  MOV R0, UR5 ;  /* 0x0000000500007c02 */ /* 0x008fce0008000f00 */
.L_x_202:
[----:B-1----:R1:W2:Y:S02]  /*8900*/  SYNCS.PHASECHK.TRANS64.TRYWAIT P0, [R0+URZ], R3 ;  /* 0x00000003000075a7 */ /* 0x0022a400080011ff */
[----:B--2---:R-:W-:Y:S05]  /*8910*/  @!P0 NANOSLEEP.SYNCS 0x989680 ;  /* 0x009896800000895d */ /* 0x004fea0003900000 */
[----:B------:R-:W2:Y:S02]  /*8920*/  @!P0 SYNCS.PHASECHK.TRANS64 P0, [R0+URZ], R3 ;  /* 0x00000003000085a7 */ /* 0x000ea400080010ff */
[----:B--2---:R-:W-:Y:S05]  /*8930*/  @!P0 BRA `(.L_x_202) ;  /* 0xfffffffc00f08947 */ /* 0x004fea000383ffff */
[----:B------:R-:W-:Y:S05]  /*8940*/  BRA `(.L_x_203) ;  /* 0xffffffac00e07947 */ /* 0x000fea000383ffff */
.L_x_71:
[----:B---3--:R-:W-:-:S07]  /*8950*/  MOV R0, UR5 ;  /* 0x0000000500007c02 */ /* 0x008fce0008000f00 */
.L_x_204:
[----:B-1----:R1:W2:Y:S02]  /*8960*/  SYNCS.PHASECHK.TRANS64.TRYWAIT P0, [R0+URZ], R3 ;  /* 0x00000003000075a7 */ /* 0x0022a400080011ff */
[----:B--2---:R-:W-:Y:S05]  /*8970*/  @!P0 NANOSLEEP.SYNCS 0x989680 ;  /* 0x009896800000895d */ /* 0x004fea0003900000 */
[----:B------:R-:W2:Y:S02]  /*8980*/  @!P0 SYNCS.PHASECHK.TRANS64 P0, [R0+URZ], R3 ;  /* 0x00000003000085a7 */ /* 0x000ea400080010ff */
[----:B--2---:R-:W-:Y:S05]  /*8990*/  @!P0 BRA `(.L_x_204) ;  /* 0xfffffffc00f08947 */ /* 0x004fea000383ffff */
[----:B------:R-:W-:Y:S05]  /*89a0*/  BRA `(.L_x_205) ;  /* 0xffffffac00ec7947 */ /* 0x000fea000383ffff */
.L_x_72:
[----:B---3--:R-:W-:-:S07]  /*89b0*/  MOV R0, UR5 ;  /* 0x0000000500007c02 */ /* 0x008fce0008000f00 */
.L_x_206:
[----:B-1----:R1:W2:Y:S02]  /*89c0*/  SYNCS.PHASECHK.TRANS64.TRYWAIT P0, [R0+URZ], R3 ;  /* 0x00000003000075a7 */ /* 0x0022a400080011ff */
[----:B--2---:R-:W-:Y:S05]  /*89d0*/  @!P0 NANOSLEEP.SYNCS 0x989680 ;  /* 0x009896800000895d */ /* 0x004fea0003900000 */
[----:B------:R-:W2:Y:S02]  /*89e0*/  @!P0 SYNCS.PHASECHK.TRANS64 P0, [R0+URZ], R3 ;  /* 0x00000003000085a7 */ /* 0x000ea400080010ff */
[----:B--2---:R-:W-:Y:S05]  /*89f0*/  @!P0 BRA `(.L_x_206) ;  /* 0xfffffffc00f08947 */ /* 0x004fea000383ffff */
[----:B------:R-:W-:Y:S05]  /*8a00*/  BRA `(.L_x_207) ;  /* 0xffffffac00f87947 */ /* 0x000fea000383ffff */
.L_x_73:
[----:B---3--:R-:W-:-:S07]  /*8a10*/  MOV R0, UR5 ;  /* 0x0000000500007c02 */ /* 0x008fce0008000f00 */
.L_x_208:
[----:B-1----:R1:W2:Y:S02]  /*8a20*/  SYNCS.PHASECHK.TRANS64.TRYWAIT P0, [R0+URZ], R3 ;  /* 0x00000003000075a7 */ /* 0x0022a400080011ff */
[----:B--2---:R-:W-:Y:S05]  /*8a30*/  @!P0 NANOSLEEP.SYNCS 0x989680 ;  /* 0x009896800000895d */ /* 0x004fea0003900000 */
[----:B------:R-:W2:Y:S02]  /*8a40*/  @!P0 SYNCS.PHASECHK.TRANS64 P0, [R0+URZ], R3 ;  /* 0x00000003000085a7 */ /* 0x000ea400080010ff */
[----:B--2---:R-:W-:Y:S05]  /*8a50*/  @!P0 BRA `(.L_x_208) ;  /* 0xfffffffc00f08947 */ /* 0x004fea000383ffff */
[----:B------:R-:W-:Y:S05]  /*8a60*/  BRA `(.L_x_209) ;  /* 0xffffffb000047947 */ /* 0x000fea000383ffff */
.L_x_74:
[----:B---3--:R-:W-:-:S07]  /*8a70*/  MOV R0, UR5 ;  /* 0x0000000500007c02 */ /* 0x008fce0008000f00 */
.L_x_210:
[----:B-1----:R1:W2:Y:S02]  /*8a80*/  SYNCS.PHASECHK.TRANS64.TRYWAIT P0, [R0+URZ], R3 ;  /* 0x00000003000075a7 */ /* 0x0022a400080011ff */
[----:B--2---:R-:W-:Y:S05]  /*8a90*/  @!P0 NANOSLEEP.SYNCS 0x989680 ;  /* 0x009896800000895d */ /* 0x004fea0003900000 */
[----:B------:R-:W2:Y:S02]  /*8aa0*/  @!P0 SYNCS.PHASECHK.TRANS64 P0, [R0+URZ], R3 ;  /* 0x00000003000085a7 */ /* 0x000ea400080010ff */
[----:B--2---:R-:W-:Y:S05]  /*8ab0*/  @!P0 BRA `(.L_x_210) ;  /* 0xfffffffc00f08947 */ /* 0x004fea000383ffff */
[----:B------:R-:W-:Y:S05]  /*8ac0*/  BRA `(.L_x_211) ;  /* 0xffffffb000107947 */ /* 0x000fea000383ffff */
.L_x_75:
[----:B---3--:R-:W-:-:S07]  /*8ad0*/  MOV R0, UR5 ;  /* 0x0000000500007c02 */ /* 0x008fce0008000f00 */
.L_x_212:
[----:B-1----:R1:W2:Y:S02]  /*8ae0*/  SYNCS.PHASECHK.TRANS64.TRYWAIT P0, [R0+URZ], R3 ;  /* 0x00000003000075a7 */ /* 0x0022a400080011ff */
[----:B--2---:R-:W-:Y:S05]  /*8af0*/  @!P0 NANOSLEEP.SYNCS 0x989680 ;  /* 0x009896800000895d */ /* 0x004fea0003900000 */
[----:B------:R-:W2:Y:S02]  /*8b00*/  @!P0 SYNCS.PHASECHK.TRANS64 P0, [R0+URZ], R3 ;  /* 0x00000003000085a7 */ /* 0x000ea400080010ff */
[----:B--2---:R-:W-:Y:S05]  /*8b10*/  @!P0 BRA `(.L_x_212) ;  /* 0xfffffffc00f08947 */ /* 0x004fea000383ffff */
[----:B------:R-:W-:Y:S05]  /*8b20*/  BRA `(.L_x_213) ;  /* 0xffffffb0001c7947 */ /* 0x000fea000383ffff */
.L_x_76:
[----:B---3--:R-:W-:-:S07]  /*8b30*/  MOV R0, UR5 ;  /* 0x0000000500007c02 */ /* 0x008fce0008000f00 */
.L_x_214:
[----:B-1----:R1:W2:Y:S02]  /*8b40*/  SYNCS.PHASECHK.TRANS64.TRYWAIT P0, [R0+URZ], R3 ;  /* 0x00000003000075a7 */ /* 0x0022a400080011ff */
[----:B--2---:R-:W-:Y:S05]  /*8b50*/  @!P0 NANOSLEEP.SYNCS 0x989680 ;  /* 0x009896800000895d */ /* 0x004fea0003900000 */
[----:B------:R-:W2:Y:S02]  /*8b60*/  @!P0 SYNCS.PHASECHK.TRANS64 P0, [R0+URZ], R3 ;  /* 0x00000003000085a7 */ /* 0x000ea400080010ff */
[----:B--2---:R-:W-:Y:S05]  /*8b70*/  @!P0 BRA `(.L_x_214) ;  /* 0xfffffffc00f08947 */ /* 0x004fea000383ffff */
[----:B------:R-:W-:Y:S05]  /*8b80*/  BRA `(.L_x_215) ;  /* 0xffffffb000287947 */ /* 0x000fea000383ffff */
.L_x_77:
[----:B---3--:R-:W-:-:S07]  /*8b90*/  MOV R0, UR5 ;  /* 0x0000000500007c02 */ /* 0x008fce0008000f00 */
.L_x_216:
[----:B-1----:R1:W2:Y:S02]  /*8ba0*/  SYNCS.PHASECHK.TRANS64.TRYWAIT P0, [R0+URZ], R3 ;  /* 0x00000003000075a7 */ /* 0x0022a400080011ff */
[----:B--2---:R-:W-:Y:S05]  /*8bb0*/  @!P0 NANOSLEEP.SYNCS 0x989680 ;  /* 0x009896800000895d */ /* 0x004fea0003900000 */
[----:B------:R-:W2:Y:S02]  /*8bc0*/  @!P0 SYNCS.PHASECHK.TRANS64 P0, [R0+URZ], R3 ;  /* 0x00000003000085a7 */ /* 0x000ea400080010ff */
[----:B--2---:R-:W-:Y:S05]  /*8bd0*/  @!P0 BRA `(.L_x_216) ;  /* 0xfffffffc00f08947 */ /* 0x004fea000383ffff */
[----:B------:R-:W-:Y:S05]  /*8be0*/  BRA `(.L_x_217) ;  /* 0xffffffb000347947 */ /* 0x000fea000383ffff */
.L_x_78:
[----:B---3--:R-:W-:-:S07]  /*8bf0*/  MOV R0, UR5 ;  /* 0x0000000500007c02 */ /* 0x008fce0008000f00 */
.L_x_218:
[----:B-1----:R1:W2:Y:S02]  /*8c00*/  SYNCS.PHASECHK.TRANS64.TRYWAIT P0, [R0+URZ], R3 ;  /* 0x00000003000075a7 */ /* 0x0022a400080011ff */
[----:B--2---:R-:W-:Y:S05]  /*8c10*/  @!P0 NANOSLEEP.SYNCS 0x989680 ;  /* 0x009896800000895d */ /* 0x004fea0003900000 */
[----:B------:R-:W2:Y:S02]  /*8c20*/  @!P0 SYNCS.PHASECHK.TRANS64 P0, [R0+URZ], R3 ;  /* 0x00000003000085a7 */ /* 0x000ea400080010ff */
[----:B--2---:R-:W-:Y:S05]  /*8c30*/  @!P0 BRA `(.L_x_218) ;  /* 0xfffffffc00f08947 */ /* 0x004fea000383ffff */
[----:B------:R-:W-:Y:S05]  /*8c40*/  BRA `(.L_x_219) ;  /* 0xffffffb000407947 */ /* 0x000fea000383ffff */
.L_x_81:
[----:B-1----:R1:W2:Y:S02]  /*8c50*/  SYNCS.PHASECHK.TRANS64.TRYWAIT P0, [R0+URZ+0x2c0], R5 ;  /* 0x0002c005000075a7 */ /* 0x0022a400080011ff */
[----:B--2---:R-:W-:Y:S05]  /*8c60*/  @!P0 NANOSLEEP.SYNCS 0x989680 ;  /* 0x009896800000895d */ /* 0x004fea0003900000 */
[----:B------:R-:W2:Y:S02]  /*8c70*/  @!P0 SYNCS.PHASECHK.TRANS64 P0, [R0+URZ+0x2c0], R5 ;  /* 0x0002c005000085a7 */ /* 0x000ea400080010ff */
[----:B--2---:R-:W-:Y:S05]  /*8c80*/  @!P0 BRA `(.L_x_81) ;  /* 0xfffffffc00f08947 */ /* 0x004fea000383ffff */
[----:B------:R-:W-:Y:S05]  /*8c90*/  BRA `(.L_x_220) ;  /* 0xffffffb000a07947 */ /* 0x000fea000383ffff */
.L_x_82:
[----:B------:R-:W-:-:S07]  /*8ca0*/  MOV R0, UR5 ;  /* 0x0000000500007c02 */ /* 0x000fce0008000f00 */
.L_x_221:
[----:B-1----:R1:W2:Y:S02]  /*8cb0*/  SYNCS.PHASECHK.TRANS64.TRYWAIT P0, [R0+URZ+0x270], R7 ;  /* 0x00027007000075a7 */ /* 0x0022a400080011ff */
[----:B--2---:R-:W-:Y:S05]  /*8cc0*/  @!P0 NANOSLEEP.SYNCS 0x989680 ;  /* 0x009896800000895d */ /* 0x004fea0003900000 */
[----:B------:R-:W2:Y:S02]  /*8cd0*/  @!P0 SYNCS.PHASECHK.TRANS64 P0, [R0+URZ+0x270], R7 ;  /* 0x00027007000085a7 */ /* 0x000ea400080010ff */
[----:B--2---:R-:W-:Y:S05]  /*8ce0*/  @!P0 BRA `(.L_x_221) ;  /* 0xfffffffc00f08947 */ /* 0x004fea000383ffff */
[----:B------:R-:W-:Y:S05]  /*8cf0*/  BRA `(.L_x_222) ;  /* 0xffffffb000b07947 */ /* 0x000fea000383ffff */
.L_x_83:
[----:B-1----:R1:W2:Y:S02]  /*8d00*/  SYNCS.PHASECHK.TRANS64.TRYWAIT P1, [R0+URZ+0x260], R5 ;  /* 0x00026005000075a7 */ /* 0x0022a400080211ff */
[----:B--2---:R-:W-:Y:S05]  /*8d10*/  @!P1 NANOSLEEP.SYNCS 0x989680 ;  /* 0x009896800000995d */ /* 0x004fea0003900000 */
[----:B------:R-:W2:Y:S02]  /*8d20*/  @!P1 SYNCS.PHASECHK.TRANS64 P1, [R0+URZ+0x260], R5 ;  /* 0x00026005000095a7 */ /* 0x000ea400080210ff */
[----:B--2---:R-:W-:Y:S05]  /*8d30*/  @!P1 BRA `(.L_x_83) ;  /* 0xfffffffc00f09947 */ /* 0x004fea000383ffff */
[----:B------:R-:W-:Y:S05]  /*8d40*/  BRA `(.L_x_223) ;  /* 0xffffffb000e07947 */ /* 0x000fea000383ffff */
.L_x_86:
[----:B------:R-:W-:-:S07]  /*8d50*/  MOV R0, UR5 ;  /* 0x0000000500007c02 */ /* 0x000fce0008000f00 */
.L_x_224:
[----:B-1----:R1:W2:Y:S02]  /*8d60*/  SYNCS.PHASECHK.TRANS64.TRYWAIT P0, [R0+URZ+0x270], R3 ;  /* 0x00027003000075a7 */ /* 0x0022a400080011ff */
[----:B--2---:R-:W-:Y:S05]  /*8d70*/  @!P0 NANOSLEEP.SYNCS 0x989680 ;  /* 0x009896800000895d */ /* 0x004fea0003900000 */
[----:B------:R-:W2:Y:S02]  /*8d80*/  @!P0 SYNCS.PHASECHK.TRANS64 P0, [R0+URZ+0x270], R3 ;  /* 0x00027003000085a7 */ /* 0x000ea400080010ff */
[----:B--2---:R-:W-:Y:S05]  /*8d90*/  @!P0 BRA `(.L_x_224) ;  /* 0xfffffffc00f08947 */ /* 0x004fea000383ffff */
[----:B------:R-:W-:Y:S05]  /*8da0*/  BRA `(.L_x_85) ;  /* 0xffffffb400347947 */ /* 0x000fea000383ffff */
.L_x_95:
[----:B-1----:R-:W-:-:S04]  /*8db0*/  MOV R4, UR6 ;  /* 0x0000000600047c02 */ /* 0x002fc80008000f00 */
[----:B------:R1:W2:Y:S03]  /*8dc0*/  SYNCS.PHASECHK.TRANS64.TRYWAIT P0, [R4+URZ+0x8], R5 ;  /* 0x00000805040075a7 */ /* 0x0002a600080011ff */
[----:B--2---:R-:W-:Y:S05]  /*8dd0*/  @!P0 NANOSLEEP.SYNCS 0x989680 ;  /* 0x009896800000895d */ /* 0x004fea0003900000 */
[----:B------:R-:W2:Y:S02]  /*8de0*/  @!P0 SYNCS.PHASECHK.TRANS64 P0, [R4+URZ+0x8], R5 ;  /* 0x00000805040085a7 */ /* 0x000ea400080010ff */
[----:B--2---:R-:W-:Y:S05]  /*8df0*/  @!P0 BRA `(.L_x_95) ;  /* 0xfffffffc00ec8947 */ /* 0x004fea000383ffff */
[----:B------:R-:W-:Y:S05]  /*8e00*/  BRA `(.L_x_94) ;  /* 0xffffffb400e87947 */ /* 0x000fea000383ffff */
.L_x_97:
[----:B------:R-:W-:Y:S01]  /*8e10*/  BSSY B0, `(.L_x_225) ;  /* 0x0000006000007945 */ /* 0x000fe20003800000 */
[----:B------:R-:W-:-:S07]  /*8e20*/  MOV R15, 0xffffffff ;  /* 0xffffffff000f7802 */ /* 0x000fce0000000f00 */
[----:B-1---5:R-:W-:Y:S05]  /*8e30*/  WARPSYNC.COLLECTIVE R15, `(.L_x_226) ;  /* 0x000000000f0c7348 */ /* 0x022fea0003c00000 */
[----:B------:R-:W-:Y:S02]  /*8e40*/  ELECT P6, UR79, PT ;  /* 0x00000000004f782f */ /* 0x000fe400038c0000 */
[----:B------:R-:W-:Y:S01]  /*8e50*/  MOV R14, UR79 ;  /* 0x0000004f000e7c02 */ /* 0x000fe20008000f00 */
[----:B-1---5:R-:W-:Y:S10]  /*8e60*/  ENDCOLLECTIVE ;  /* 0x000000000000791b */ /* 0x022ff40003800000 */
.L_x_226:
[----:B------:R-:W-:Y:S05]  /*8e70*/  BSYNC B0 ;  /* 0x0000000000007941 */ /* 0x000fea0003800000 */
.L_x_225:
[----:B------:R-:W-:Y:S05]  /*8e80*/  BRA `(.L_x_227) ;  /* 0xffffffb800187947 */ /* 0x000fea000383ffff */
.L_x_99:
[----:B-1----:R-:W-:-:S04]  /*8e90*/  MOV R2, UR6 ;  /* 0x0000000600027c02 */ /* 0x002fc80008000f00 */
[----:B------:R1:W2:Y:S03]  /*8ea0*/  SYNCS.PHASECHK.TRANS64.TRYWAIT P0, [R2+URZ+0x8], R3 ;  /* 0x00000803020075a7 */ /* 0x0002a600080011ff */
[----:B--2---:R-:W-:Y:S05]  /*8eb0*/  @!P0 NANOSLEEP.SYNCS 0x989680 ;  /* 0x009896800000895d */ /* 0x004fea0003900000 */
[----:B------:R-:W2:Y:S02]  /*8ec0*/  @!P0 SYNCS.PHASECHK.TRANS64 P0, [R2+URZ+0x8], R3 ;  /* 0x00000803020085a7 */ /* 0x000ea400080010ff */
[----:B--2---:R-:W-:Y:S05]  /*8ed0*/  @!P0 BRA `(.L_x_99) ;  /* 0xfffffffc00ec8947 */ /* 0x004fea000383ffff */
[----:B------:R-:W-:Y:S05]  /*8ee0*/  BRA `(.L_x_98) ;  /* 0xffffffb8001c7947 */ /* 0x000fea000383ffff */
.L_x_100:
[----:B-1----:R1:W2:Y:S02]  /*8ef0*/  SYNCS.PHASECHK.TRANS64.TRYWAIT P0, [R0+URZ+0x260], R5 ;  /* 0x00026005000075a7 */ /* 0x0022a400080011ff */
[----:B--2---:R-:W-:Y:S05]  /*8f00*/  @!P0 NANOSLEEP.SYNCS 0x989680 ;  /* 0x009896800000895d */ /* 0x004fea0003900000 */
[----:B------:R-:W2:Y:S02]  /*8f10*/  @!P0 SYNCS.PHASECHK.TRANS64 P0, [R0+URZ+0x260], R5 ;  /* 0x00026005000085a7 */ /* 0x000ea400080010ff */
[----:B--2---:R-:W-:Y:S05]  /*8f20*/  @!P0 BRA `(.L_x_100) ;  /* 0xfffffffc00f08947 */ /* 0x004fea000383ffff */
[----:B------:R-:W-:Y:S05]  /*8f30*/  BRA `(.L_x_228) ;  /* 0xffffffb800f87947 */ /* 0x000fea000383ffff */
.L_x_102:
[----:B------:R-:W-:-:S07]  /*8f40*/  MOV R0, UR10 ;  /* 0x0000000a00007c02 */ /* 0x000fce0008000f00 */
.L_x_229:
[----:B-1----:R1:W2:Y:S02]  /*8f50*/  SYNCS.PHASECHK.TRANS64.TRYWAIT P0, [R0+URZ+0x2a0], R5 ;  /* 0x0002a005000075a7 */ /* 0x0022a400080011ff */
[----:B--2---:R-:W-:Y:S05]  /*8f60*/  @!P0 NANOSLEEP.SYNCS 0x989680 ;  /* 0x009896800000895d */ /* 0x004fea0003900000 */
[----:B------:R-:W2:Y:S02]  /*8f70*/  @!P0 SYNCS.PHASECHK.TRANS64 P0, [R0+URZ+0x2a0], R5 ;  /* 0x0002a005000085a7 */ /* 0x000ea400080010ff */
[----:B--2---:R-:W-:Y:S05]  /*8f80*/  @!P0 BRA `(.L_x_229) ;  /* 0xfffffffc00f08947 */ /* 0x004fea000383ffff */
[----:B------:R-:W-:Y:S05]  /*8f90*/  BRA `(.L_x_230) ;  /* 0xffffffbc00447947 */ /* 0x000fea000383ffff */
.L_x_105:
[----:B------:R-:W-:Y:S07]  /*8fa0*/  MOV R0, UR9 ;  /* 0x0000000900007c02 */ /* 0x000fee0008000f00 */
.L_x_231:
[----:B-1----:R1:W2:Y:S02]  /*8fb0*/  SYNCS.PHASECHK.TRANS64.TRYWAIT P0, [R0+URZ], R5 ;  /* 0x00000005000075a7 */ /* 0x0022a400080011ff */
[----:B--2---:R-:W-:Y:S05]  /*8fc0*/  @!P0 NANOSLEEP.SYNCS 0x989680 ;  /* 0x009896800000895d */ /* 0x004fea0003900000 */
[----:B------:R-:W2:Y:S02]  /*8fd0*/  @!P0 SYNCS.PHASECHK.TRANS64 P0, [R0+URZ], R5 ;  /* 0x00000005000085a7 */ /* 0x000ea400080010ff */
[----:B--2---:R-:W-:Y:S05]  /*8fe0*/  @!P0 BRA `(.L_x_231) ;  /* 0xfffffffc00f08947 */ /* 0x004fea000383ffff */
[----:B------:R-:W-:Y:S05]  /*8ff0*/  BRA `(.L_x_104) ;  /* 0xffffffbc00587947 */ /* 0x000fea000383ffff */
.L_x_109:
[----:B-1----:R-:W-:-:S07]  /*9000*/  MOV R0, UR7 ;  /* 0x0000000700007c02 */ /* 0x002fce0008000f00 */
.L_x_232:
[----:B-1----:R1:W2:Y:S02]  /*9010*/  SYNCS.PHASECHK.TRANS64.TRYWAIT P0, [R0+URZ], R3 ;  /* 0x00000003000075a7 */ /* 0x0022a400080011ff */
[----:B--2---:R-:W-:Y:S05]  /*9020*/  @!P0 NANOSLEEP.SYNCS 0x989680 ;  /* 0x009896800000895d */ /* 0x004fea0003900000 */
[----:B------:R-:W2:Y:S02]  /*9030*/  @!P0 SYNCS.PHASECHK.TRANS64 P0, [R0+URZ], R3 ;  /* 0x00000003000085a7 */ /* 0x000ea400080010ff */
[----:B--2---:R-:W-:Y:S05]  /*9040*/  @!P0 BRA `(.L_x_232) ;  /* 0xfffffffc00f08947 */ /* 0x004fea000383ffff */
[----:B------:R-:W-:Y:S05]  /*9050*/  BRA `(.L_x_233) ;  /* 0xffffffc000247947 */ /* 0x000fea000383ffff */
.L_x_110:
[----:B------:R-:W-:-:S07]  /*9060*/  MOV R0, UR7 ;  /* 0x0000000700007c02 */ /* 0x000fce0008000f00 */
.L_x_234:
[----:B-1----:R1:W2:Y:S02]  /*9070*/  SYNCS.PHASECHK.TRANS64.TRYWAIT P0, [R0+URZ], R3 ;  /* 0x00000003000075a7 */ /* 0x0022a400080011ff */
[----:B--2---:R-:W-:Y:S05]  /*9080*/  @!P0 NANOSLEEP.SYNCS 0x989680 ;  /* 0x009896800000895d */ /* 0x004fea0003900000 */
[----:B------:R-:W2:Y:S02]  /*9090*/  @!P0 SYNCS.PHASECHK.TRANS64 P0, [R0+URZ], R3 ;  /* 0x00000003000085a7 */ /* 0x000ea400080010ff */
[----:B--2---:R-:W-:Y:S05]  /*90a0*/  @!P0 BRA `(.L_x_234) ;  /* 0xfffffffc00f08947 */ /* 0x004fea000383ffff */
[----:B------:R-:W-:Y:S05]  /*90b0*/  BRA `(.L_x_235) ;  /* 0xffffffc000307947 */ /* 0x000fea000383ffff */
.L_x_111:
[----:B------:R-:W-:-:S07]  /*90c0*/  MOV R0, UR7 ;  /* 0x0000000700007c02 */ /* 0x000fce0008000f00 */
.L_x_236:
[----:B-1----:R1:W2:Y:S02]  /*90d0*/  SYNCS.PHASECHK.TRANS64.TRYWAIT P0, [R0+URZ], R3 ;  /* 0x00000003000075a7 */ /* 0x0022a400080011ff */
[----:B--2---:R-:W-:Y:S05]  /*90e0*/  @!P0 NANOSLEEP.SYNCS 0x989680 ;  /* 0x009896800000895d */ /* 0x004fea0003900000 */
[----:B------:R-:W2:Y:S02]  /*90f0*/  @!P0 SYNCS.PHASECHK.TRANS64 P0, [R0+URZ], R3 ;  /* 0x00000003000085a7 */ /* 0x000ea400080010ff */
[----:B--2---:R-:W-:Y:S05]  /*9100*/  @!P0 BRA `(.L_x_236) ;  /* 0xfffffffc00f08947 */ /* 0x004fea000383ffff */
[----:B------:R-:W-:Y:S05]  /*9110*/  BRA `(.L_x_237) ;  /* 0xffffffc0003c7947 */ /* 0x000fea000383ffff */
.L_x_114:
[----:B------:R-:W-:-:S07]  /*9120*/  MOV R0, UR8 ;  /* 0x0000000800007c02 */ /* 0x000fce0008000f00 */
.L_x_238:
[----:B-1----:R1:W2:Y:S02]  /*9130*/  SYNCS.PHASECHK.TRANS64.TRYWAIT P1, [R0+URZ+0x2e0], R3 ;  /* 0x0002e003000075a7 */ /* 0x0022a400080211ff */
[----:B--2---:R-:W-:Y:S05]  /*9140*/  @!P1 NANOSLEEP.SYNCS 0x989680 ;  /* 0x009896800000995d */ /* 0x004fea0003900000 */
[----:B------:R-:W2:Y:S02]  /*9150*/  @!P1 SYNCS.PHASECHK.TRANS64 P1, [R0+URZ+0x2e0], R3 ;  /* 0x0002e003000095a7 */ /* 0x000ea400080210ff */
[----:B--2---:R-:W-:Y:S05]  /*9160*/  @!P1 BRA `(.L_x_238) ;  /* 0xfffffffc00f09947 */ /* 0x004fea000383ffff */
[----:B------:R-:W-:Y:S05]  /*9170*/  BRA `(.L_x_239) ;  /* 0xffffffc000887947 */ /* 0x000fea000383ffff */
.L_x_119:
[----:B--2---:R2:W4:Y:S02]  /*9180*/  SYNCS.PHASECHK.TRANS64.TRYWAIT P0, [R0+URZ+0x260], R3 ;  /* 0x00026003000075a7 */ /* 0x00452400080011ff */
[----:B----4-:R-:W-:Y:S05]  /*9190*/  @!P0 NANOSLEEP.SYNCS 0x989680 ;  /* 0x009896800000895d */ /* 0x010fea0003900000 */
[----:B------:R-:W4:Y:S02]  /*91a0*/  @!P0 SYNCS.PHASECHK.TRANS64 P0, [R0+URZ+0x260], R3 ;  /* 0x00026003000085a7 */ /* 0x000f2400080010ff */
[----:B----4-:R-:W-:Y:S05]  /*91b0*/  @!P0 BRA `(.L_x_119) ;  /* 0xfffffffc00f08947 */ /* 0x010fea000383ffff */
[----:B------:R-:W-:Y:S05]  /*91c0*/  BRA `(.L_x_240) ;  /* 0xffffffc4008c7947 */ /* 0x000fea000383ffff */
.L_x_122:
[----:B------:R-:W-:Y:S07]  /*91d0*/  MOV R0, UR6 ;  /* 0x0000000600007c02 */ /* 0x000fee0008000f00 */
.L_x_241:
[----:B--2---:R2:W4:Y:S02]  /*91e0*/  SYNCS.PHASECHK.TRANS64.TRYWAIT P0, [R0+URZ+0x258], R3 ;  /* 0x00025803000075a7 */ /* 0x00452400080011ff */
[----:B----4-:R-:W-:Y:S05]  /*91f0*/  @!P0 NANOSLEEP.SYNCS 0x989680 ;  /* 0x009896800000895d */ /* 0x010fea0003900000 */
[----:B------:R-:W4:Y:S02]  /*9200*/  @!P0 SYNCS.PHASECHK.TRANS64 P0, [R0+URZ+0x258], R3 ;  /* 0x00025803000085a7 */ /* 0x000f2400080010ff */
[----:B----4-:R-:W-:Y:S05]  /*9210*/  @!P0 BRA `(.L_x_241) ;  /* 0xfffffffc00f08947 */ /* 0x010fea000383ffff */
[----:B------:R-:W-:Y:S05]  /*9220*/  BRA `(.L_x_121) ;  /* 0xffffffc800787947 */ /* 0x000fea000383ffff */
.L_x_125:
[----:B------:R-:W-:Y:S07]  /*9230*/  MOV R3, UR6 ;  /* 0x0000000600037c02 */ /* 0x000fee0008000f00 */
.L_x_242:
[----:B-1----:R1:W2:Y:S02]  /*9240*/  SYNCS.PHASECHK.TRANS64.TRYWAIT P2, [R3+URZ+0x248], R26 ;  /* 0x0002481a030075a7 */ /* 0x0022a400080411ff */
[----:B--2---:R-:W-:Y:S05]  /*9250*/  @!P2 NANOSLEEP.SYNCS 0x989680 ;  /* 0x009896800000a95d */ /* 0x004fea0003900000 */
[----:B------:R-:W2:Y:S02]  /*9260*/  @!P2 SYNCS.PHASECHK.TRANS64 P2, [R3+URZ+0x248], R26 ;  /* 0x0002481a0300a5a7 */ /* 0x000ea400080410ff */
[----:B--2---:R-:W-:Y:S05]  /*9270*/  @!P2 BRA `(.L_x_242) ;  /* 0xfffffffc00f0a947 */ /* 0x004fea000383ffff */
[----:B------:R-:W-:Y:S05]  /*9280*/  BRA `(.L_x_243) ;  /* 0xffffffcc000c7947 */ /* 0x000fea000383ffff */
.L_x_128:
[----:B--2---:R2:W3:Y:S02]  /*9290*/  SYNCS.PHASECHK.TRANS64.TRYWAIT P0, [R0+URZ+0x260], R3 ;  /* 0x00026003000075a7 */ /* 0x0044e400080011ff */
[----:B---3--:R-:W-:Y:S05]  /*92a0*/  @!P0 NANOSLEEP.SYNCS 0x989680 ;  /* 0x009896800000895d */ /* 0x008fea0003900000 */
[----:B------:R-:W3:Y:S02]  /*92b0*/  @!P0 SYNCS.PHASECHK.TRANS64 P0, [R0+URZ+0x260], R3 ;  /* 0x00026003000085a7 */ /* 0x000ee400080010ff */
[----:B---3--:R-:W-:Y:S05]  /*92c0*/  @!P0 BRA `(.L_x_128) ;  /* 0xfffffffc00f08947 */ /* 0x008fea000383ffff */
[----:B------:R-:W-:Y:S05]  /*92d0*/  BRA `(.L_x_244) ;  /* 0xffffffd0006c7947 */ /* 0x000fea000383ffff */
.L_x_139:
[----:B-1----:R-:W-:Y:S04]  /*92e0*/  MOV R0, UR43 ;  /* 0x0000002b00007c02 */ /* 0x002fe80008000f00 */
[----:B------:R1:W2:Y:S03]  /*92f0*/  SYNCS.PHASECHK.TRANS64.TRYWAIT P1, [R0+URZ+0x240], R3 ;  /* 0x00024003000075a7 */ /* 0x0002a600080211ff */
[----:B--2---:R-:W-:Y:S05]  /*9300*/  @!P1 NANOSLEEP.SYNCS 0x989680 ;  /* 0x009896800000995d */ /* 0x004fea0003900000 */
[----:B------:R-:W2:Y:S02]  /*9310*/  @!P1 SYNCS.PHASECHK.TRANS64 P1, [R0+URZ+0x240], R3 ;  /* 0x00024003000095a7 */ /* 0x000ea400080210ff */
[----:B--2---:R-:W-:Y:S05]  /*9320*/  @!P1 BRA `(.L_x_139) ;  /* 0xfffffffc00ec9947 */ /* 0x004fea000383ffff */
[----:B------:R-:W-:Y:S05]  /*9330*/  BRA `(.L_x_138) ;  /* 0xffffffdc004c7947 */ /* 0x000fea000383ffff */
.L_x_141:
[----:B------:R1:W1:Y:S02]  /*9340*/  SYNCS.PHASECHK.TRANS64.TRYWAIT P1, [R113+URZ+0x280], R2 ;  /* 0x00028002710075a7 */ /* 0x00026400080211ff */
[----:B-1----:R-:W-:Y:S05]  /*9350*/  @!P1 NANOSLEEP.SYNCS 0x989680 ;  /* 0x009896800000995d */ /* 0x002fea0003900000 */
[----:B------:R-:W1:Y:S02]  /*9360*/  @!P1 SYNCS.PHASECHK.TRANS64 P1, [R113+URZ+0x280], R2 ;  /* 0x00028002710095a7 */ /* 0x000e6400080210ff */
[----:B-1----:R-:W-:Y:S05]  /*9370*/  @!P1 BRA `(.L_x_141) ;  /* 0xfffffffc00f09947 */ /* 0x002fea000383ffff */
[----:B------:R-:W-:Y:S05]  /*9380*/  BRA `(.L_x_140) ;  /* 0xffffffdc00887947 */ /* 0x000fea000383ffff */
        .weak           $__internal_0_$__cuda_sm10x_tcgen05_guardrail_trap_col_being_dealloced_not_returned_by_alloc
        .type           $__internal_0_$__cuda_sm10x_tcgen05_guardrail_trap_col_being_dealloced_not_returned_by_alloc,@function
        .size           $__internal_0_$__cuda_sm10x_tcgen05_guardrail_trap_col_being_dealloced_not_returned_by_alloc,($__internal_1_$__cuda_sm10x_tcgen05_guardrail_trap_phase_invalid_during_alloc - $__internal_0_$__cuda_sm10x_tcgen05_guardrail_trap_col_being_dealloced_not_returned_by_alloc)
$__internal_0_$__cuda_sm10x_tcgen05_guardrail_trap_col_being_dealloced_not_returned_by_alloc:
[----:B------:R-:W-:Y:S05]  /*9390*/  BPT.TRAP 0x1 ;  /* 0x000000040000795c */ /* 0x000fea0000300000 */
[----:B------:R-:W-:-:S04]  /*93a0*/  HFMA2 R3, -RZ, RZ, 0, 0 ;  /* 0x00000000ff037431 */ /* 0x000fc800000001ff */
[----:B------:R-:W-:Y:S05]  /*93b0*/  RET.REL.NODEC R2 `(_ZN7cutlass13device_kernelINS_4gemm6kernel13GemmUniversalIN4cute5tupleIJiiiiEEENS1_10collective13CollectiveMmaINS1_35MainloopSm100TmaUmmaWarpSpecializedILi36ELi2ELi4ENS5_IJNS4_1CILi2EEENSA_ILi1EEESC_EEEEENS5_IJNSA_ILi128EEENSA_ILi64EEESG_EEENS_12float_e5m2_tENS5_IJlSC_lEEESI_SJ_NS4_8TiledMMAINS4_8MMA_AtomIJNS4_10MMA_TraitsINS4_25SM100_MMA_F8F6F4_2x1SM_SSEJSI_SI_fSF_SG_NS4_17integral_constantINS4_4UMMA5MajorELSQ_0EEESR_NSO_INSP_7ScaleInELSS_0EEEST_EEEEEENS4_6LayoutINS5_IJSC_SC_SC_EEENS5_IJNSA_ILi0EEESY_SY_EEEEENS5_IJNS4_10UnderscoreES11_S11_EEEEENS4_18SM100_TMA_2SM_LOADENS4_14ComposedLayoutINS4_7SwizzleILi2ELi4ELi3EEENS4_18smem_ptr_flag_bitsILi8EEENSW_INS5_IJNSA_ILi8EEESG_EEENS5_IJSG_SC_EEEEEEEvNS4_8identityES14_S1E_vS1F_EENS_8epilogue10collective18CollectiveEpilogueINS1H_23Sm100TmaWarpSpecializedILi1ELi1ELi32ELb0ELb0EEEJNS5_IJSG_SG_SG_EEENS5_IJNSW_ISG_SC_EES1N_EEESI_SJ_SI_SJ_NS1H_6fusion15FusionCallbacksIS1L_NS1P_17LinearCombinationISI_fSI_fLNS_15FloatRoundStyleE2EEES1M_S1O_JEEENS4_5SM1004TMEM4LOAD26SM100_TMEM_LOAD_32dp32b32xENS4_13SM90_TMA_LOADES1E_NS4_39AutoVectorizingCopyWithAssumedAlignmentILi128EEENS4_14SM90_TMA_STOREES1E_S21_S21_EEEvvEEEEvNT_6ParamsE) ;  /* 0xffffff6c02107950 */ /* 0x000fea0003c3ffff */
        .weak           $__internal_1_$__cuda_sm10x_tcgen05_guardrail_trap_phase_invalid_during_alloc
        .type           $__internal_1_$__cuda_sm10x_tcgen05_guardrail_trap_phase_invalid_during_alloc,@function
        .size           $__internal_1_$__cuda_sm10x_tcgen05_guardrail_trap_phase_invalid_during_alloc,($__internal_2_$__cuda_sm10x_tcgen05_guardrail_trap_unallocated_columns_being_dealloced - $__internal_1_$__cuda_sm10x_tcgen05_guardrail_trap_phase_invalid_during_alloc)
$__internal_1_$__cuda_sm10x_tcgen05_guardrail_trap_phase_invalid_during_alloc:
[----:B------:R-:W-:Y:S05]  /*93c0*/  BPT.TRAP 0x1 ;  /* 0x000000040000795c */ /* 0x000fea0000300000 */
[----:B------:R-:W-:-:S04]  /*93d0*/  MOV R3, 0x0 ;  /* 0x0000000000037802 */ /* 0x000fc80000000f00 */
[----:B------:R-:W-:Y:S05]  /*93e0*/  RET.REL.NODEC R2 `(_ZN7cutlass13device_kernelINS_4gemm6kernel13GemmUniversalIN4cute5tupleIJiiiiEEENS1_10collective13CollectiveMmaINS1_35MainloopSm100TmaUmmaWarpSpecializedILi36ELi2ELi4ENS5_IJNS4_1CILi2EEENSA_ILi1EEESC_EEEEENS5_IJNSA_ILi128EEENSA_ILi64EEESG_EEENS_12float_e5m2_tENS5_IJlSC_lEEESI_SJ_NS4_8TiledMMAINS4_8MMA_AtomIJNS4_10MMA_TraitsINS4_25SM100_MMA_F8F6F4_2x1SM_SSEJSI_SI_fSF_SG_NS4_17integral_constantINS4_4UMMA5MajorELSQ_0EEESR_NSO_INSP_7ScaleInELSS_0EEEST_EEEEEENS4_6LayoutINS5_IJSC_SC_SC_EEENS5_IJNSA_ILi0EEESY_SY_EEEEENS5_IJNS4_10UnderscoreES11_S11_EEEEENS4_18SM100_TMA_2SM_LOADENS4_14ComposedLayoutINS4_7SwizzleILi2ELi4ELi3EEENS4_18smem_ptr_flag_bitsILi8EEENSW_INS5_IJNSA_ILi8EEESG_EEENS5_IJSG_SC_EEEEEEEvNS4_8identityES14_S1E_vS1F_EENS_8epilogue10collective18CollectiveEpilogueINS1H_23Sm100TmaWarpSpecializedILi1ELi1ELi32ELb0ELb0EEEJNS5_IJSG_SG_SG_EEENS5_IJNSW_ISG_SC_EES1N_EEESI_SJ_SI_SJ_NS1H_6fusion15FusionCallbacksIS1L_NS1P_17LinearCombinationISI_fSI_fLNS_15FloatRoundStyleE2EEES1M_S1O_JEEENS4_5SM1004TMEM4LOAD26SM100_TMEM_LOAD_32dp32b32xENS4_13SM90_TMA_LOADES1E_NS4_39AutoVectorizingCopyWithAssumedAlignmentILi128EEENS4_14SM90_TMA_STOREES1E_S21_S21_EEEvvEEEEvNT_6ParamsE) ;  /* 0xffffff6c02047950 */ /* 0x000fea0003c3ffff */
        .weak           $__internal_2_$__cuda_sm10x_tcgen05_guardrail_trap_unallocated_columns_being_dealloced
        .type           $__internal_2_$__cuda_sm10x_tcgen05_guardrail_trap_unallocated_columns_being_dealloced,@function
        .size           $__internal_2_$__cuda_sm10x_tcgen05_guardrail_trap_unallocated_columns_being_dealloced,(.L_x_246 - $__internal_2_$__cuda_sm10x_tcgen05_guardrail_trap_unallocated_columns_being_dealloced)
$__internal_2_$__cuda_sm10x_tcgen05_guardrail_trap_unallocated_columns_being_dealloced:
[----:B------:R-:W-:Y:S05]  /*93f0*/  BPT.TRAP 0x1 ;  /* 0x000000040000795c */ /* 0x000fea0000300000 */
[----:B------:R-:W-:-:S04]  /*9400*/  HFMA2 R3, -RZ, RZ, 0, 0 ;  /* 0x00000000ff037431 */ /* 0x000fc800000001ff */
[----:B------:R-:W-:Y:S05]  /*9410*/  RET.REL.NODEC R2 `(_ZN7cutlass13device_kernelINS_4gemm6kernel13GemmUniversalIN4cute5tupleIJiiiiEEENS1_10collective13CollectiveMmaINS1_35MainloopSm100TmaUmmaWarpSpecializedILi36ELi2ELi4ENS5_IJNS4_1CILi2EEENSA_ILi1EEESC_EEEEENS5_IJNSA_ILi128EEENSA_ILi64EEESG_EEENS_12float_e5m2_tENS5_IJlSC_lEEESI_SJ_NS4_8TiledMMAINS4_8MMA_AtomIJNS4_10MMA_TraitsINS4_25SM100_MMA_F8F6F4_2x1SM_SSEJSI_SI_fSF_SG_NS4_17integral_constantINS4_4UMMA5MajorELSQ_0EEESR_NSO_INSP_7ScaleInELSS_0EEEST_EEEEEENS4_6LayoutINS5_IJSC_SC_SC_EEENS5_IJNSA_ILi0EEESY_SY_EEEEENS5_IJNS4_10UnderscoreES11_S11_EEEEENS4_18SM100_TMA_2SM_LOADENS4_14ComposedLayoutINS4_7SwizzleILi2ELi4ELi3EEENS4_18smem_ptr_flag_bitsILi8EEENSW_INS5_IJNSA_ILi8EEESG_EEENS5_IJSG_SC_EEEEEEEvNS4_8identityES14_S1E_vS1F_EENS_8epilogue10collective18CollectiveEpilogueINS1H_23Sm100TmaWarpSpecializedILi1ELi1ELi32ELb0ELb0EEEJNS5_IJSG_SG_SG_EEENS5_IJNSW_ISG_SC_EES1N_EEESI_SJ_SI_SJ_NS1H_6fusion15FusionCallbacksIS1L_NS1P_17LinearCombinationISI_fSI_fLNS_15FloatRoundStyleE2EEES1M_S1O_JEEENS4_5SM1004TMEM4LOAD26SM100_TMEM_LOAD_32dp32b32xENS4_13SM90_TMA_LOADES1E_NS4_39AutoVectorizingCopyWithAssumedAlignmentILi128EEENS4_14SM90_TMA_STOREES1E_S21_S21_EEEvvEEEEvNT_6ParamsE) ;  /* 0xffffff6802f87950 */ /* 0x000fea0003c3ffff */
.L_x_245:
[----:B------:R-:W-:-:S00]  /*9420*/  BRA `(.L_x_245) ;  /* 0xfffffffc00fc7947 */ /* 0x000fc0000383ffff */
[----:B------:R-:W-:-:S00]  /*9430*/  NOP ;  /* 0x0000000000007918 */ /* 0x000fc00000000000 */
        /* <DEDUP_REMOVED lines=12> */
.L_x_246:


//--------------------- .nv.global.init           --------------------------
	.section	.nv.global.init,"aw",@progbits
.nv.global.init:
	.type		$str$27,@object
	.size		$str$27,($str$28 - $str$27)
$str$27:
        /*0000*/ 	.byte	0x28, 0x61, 0x64, 0x64, 0x72, 0x65, 0x73, 0x73, 0x20, 0x26, 0x20, 0x6d, 0x61, 0x73, 0x6b, 0x29
        /*0010*/ 	.byte	0x20, 0x3d, 0x3d, 0x20, 0x30, 0x00
	.type		$str$28,@object
	.size		$str$28,($str$26 - $str$28)
$str$28:
        /*0016*/ 	.byte	0x2f, 0x74, 0x6d, 0x70, 0x2f, 0x63, 0x75, 0x74, 0x6c, 0x61, 0x73, 0x73, 0x5f, 0x73, 0x77, 0x65
        /*0026*/ 	.byte	0x65, 0x70, 0x5f, 0x73, 0x72, 0x63, 0x2f, 0x69, 0x6e, 0x63, 0x6c, 0x75, 0x64, 0x65, 0x2f, 0x63
        /*0036*/ 	.byte	0x75, 0x74, 0x65, 0x2f, 0x70, 0x6f, 0x69, 0x6e, 0x74, 0x65, 0x72, 0x5f, 0x66, 0x6c, 0x61, 0x67
        /*0046*/ 	.byte	0x67, 0x65, 0x64, 0x2e, 0x68, 0x70, 0x70, 0x00
	.type		$str$26,@object
	.size		$str$26,($str$25 - $str$26)
$str$26:
        /*004e*/ 	.byte	0x2f, 0x74, 0x6d, 0x70, 0x2f, 0x63, 0x75, 0x74, 0x6c, 0x61, 0x73, 0x73, 0x5f, 0x73, 0x77, 0x65
        /*005e*/ 	.byte	0x65, 0x70, 0x5f, 0x73, 0x72, 0x63, 0x2f, 0x69, 0x6e, 0x63, 0x6c, 0x75, 0x64, 0x65, 0x2f, 0x63
        /*006e*/ 	.byte	0x75, 0x74, 0x65, 0x2f, 0x61, 0x74, 0x6f, 0x6d, 0x2f, 0x63, 0x6f, 0x70, 0x79, 0x5f, 0x74, 0x72
        /*007e*/ 	.byte	0x61, 0x69, 0x74, 0x73, 0x5f, 0x73, 0x6d, 0x31, 0x30, 0x30, 0x2e, 0x68, 0x70, 0x70, 0x00
	.type		$str$25,@object
	.size		$str$25,(__unnamed_1 - $str$25)
$str$25:
        /*008d*/ 	.byte	0x28, 0x28, 0x75, 0x69, 0x6e, 0x74, 0x33, 0x32, 0x5f, 0x74, 0x28, 0x74, 0x68, 0x72, 0x65, 0x61
        /*009d*/ 	.byte	0x64, 0x49, 0x64, 0x78, 0x2e, 0x78, 0x29, 0x20, 0x2f, 0x20, 0x33, 0x32, 0x29, 0x20, 0x25, 0x20
        /*00ad*/ 	.byte	0x34, 0x29, 0x20, 0x3d, 0x3d, 0x20, 0x28, 0x28, 0x28, 0x74, 0x6d, 0x65, 0x6d, 0x5f, 0x61, 0x64
        /*00bd*/ 	.byte	0x64, 0x72, 0x20, 0x3e, 0x3e, 0x20, 0x31, 0x36, 0x29, 0x20, 0x2f, 0x20, 0x33, 0x32, 0x29, 0x20
        /*00cd*/ 	.byte	0x25, 0x20, 0x34, 0x29, 0x00
	.type		__unnamed_1,@object
	.size		__unnamed_1,(__unnamed_2 - __unnamed_1)
__unnamed_1:
        /*00d2*/ 	.byte	0x61, 0x75, 0x74, 0x6f, 0x20, 0x63, 0x75, 0x74, 0x65, 0x3a, 0x3a, 0x61, 0x73, 0x5f, 0x70, 0x6f
        /* <DEDUP_REMOVED lines=24> */
        /*0262*/ 	.byte	0x3c, 0x34, 0x30, 0x39, 0x36, 0x3e, 0x3e, 0x3e, 0x3e, 0x5d, 0x00
	.type		__unnamed_2,@object
	.size		__unnamed_2,(.L_2 - __unnamed_2)
__unnamed_2:
        /* <DEDUP_REMOVED lines=40> */
        /*04ed*/ 	.byte	0x74, 0x65, 0x3a, 0x3a, 0x43, 0x3c, 0x30, 0x3e, 0x3e, 0x3e, 0x3e, 0x5d, 0x00
.L_2:


//--------------------- .nv.shared._ZN7cutlass13device_kernelINS_4gemm6kernel13GemmUniversalIN4cute5tupleIJiiiiEEENS1_10collective13CollectiveMmaINS1_35MainloopSm100TmaUmmaWarpSpecializedILi36ELi2ELi4ENS5_IJNS4_1CILi2EEENSA_ILi1EEESC_EEEEENS5_IJNSA_ILi128EEENSA_ILi64EEESG_EEENS_12float_e5m2_tENS5_IJlSC_lEEESI_SJ_NS4_8TiledMMAINS4_8MMA_AtomIJNS4_10MMA_TraitsINS4_25SM100_MMA_F8F6F4_2x1SM_SSEJSI_SI_fSF_SG_NS4_17integral_constantINS4_4UMMA5MajorELSQ_0EEESR_NSO_INSP_7ScaleInELSS_0EEEST_EEEEEENS4_6LayoutINS5_IJSC_SC_SC_EEENS5_IJNSA_ILi0EEESY_SY_EEEEENS5_IJNS4_10UnderscoreES11_S11_EEEEENS4_18SM100_TMA_2SM_LOADENS4_14ComposedLayoutINS4_7SwizzleILi2ELi4ELi3EEENS4_18smem_ptr_flag_bitsILi8EEENSW_INS5_IJNSA_ILi8EEESG_EEENS5_IJSG_SC_EEEEEEEvNS4_8identityES14_S1E_vS1F_EENS_8epilogue10collective18CollectiveEpilogueINS1H_23Sm100TmaWarpSpecializedILi1ELi1ELi32ELb0ELb0EEEJNS5_IJSG_SG_SG_EEENS5_IJNSW_ISG_SC_EES1N_EEESI_SJ_SI_SJ_NS1H_6fusion15FusionCallbacksIS1L_NS1P_17LinearCombinationISI_fSI_fLNS_15FloatRoundStyleE2EEES1M_S1O_JEEENS4_5SM1004TMEM4LOAD26SM100_TMEM_LOAD_32dp32b32xENS4_13SM90_TMA_LOADES1E_NS4_39AutoVectorizingCopyWithAssumedAlignmentILi128EEENS4_14SM90_TMA_STOREES1E_S21_S21_EEEvvEEEEvNT_6ParamsE --------------------------
	.section	.nv.shared._ZN7cutlass13device_kernelINS_4gemm6kernel13GemmUniversalIN4cute5tupleIJiiiiEEENS1_10collective13CollectiveMmaINS1_35MainloopSm100TmaUmmaWarpSpecializedILi36ELi2ELi4ENS5_IJNS4_1CILi2EEENSA_ILi1EEESC_EEEEENS5_IJNSA_ILi128EEENSA_ILi64EEESG_EEENS_12float_e5m2_tENS5_IJlSC_lEEESI_SJ_NS4_8TiledMMAINS4_8MMA_AtomIJNS4_10MMA_TraitsINS4_25SM100_MMA_F8F6F4_2x1SM_SSEJSI_SI_fSF_SG_NS4_17integral_constantINS4_4UMMA5MajorELSQ_0EEESR_NSO_INSP_7ScaleInELSS_0EEEST_EEEEEENS4_6LayoutINS5_IJSC_SC_SC_EEENS5_IJNSA_ILi0EEESY_SY_EEEEENS5_IJNS4_10UnderscoreES11_S11_EEEEENS4_18SM100_TMA_2SM_LOADENS4_14ComposedLayoutINS4_7SwizzleILi2ELi4ELi3EEENS4_18smem_ptr_flag_bitsILi8EEENSW_INS5_IJNSA_ILi8EEESG_EEENS5_IJSG_SC_EEEEEEEvNS4_8identityES14_S1E_vS1F_EENS_8epilogue10collective18CollectiveEpilogueINS1H_23Sm100TmaWarpSpecializedILi1ELi1ELi32ELb0ELb0EEEJNS5_IJSG_SG_SG_EEENS5_IJNSW_ISG_SC_EES1N_EEESI_SJ_SI_SJ_NS1H_6fusion15FusionCallbacksIS1L_NS1P_17LinearCombinationISI_fSI_fLNS_15FloatRoundStyleE2EEES1M_S1O_JEEENS4_5SM1004TMEM4LOAD26SM100_TMEM_LOAD_32dp32b32xENS4_13SM90_TMA_LOADES1E_NS4_39AutoVectorizingCopyWithAssumedAlignmentILi128EEENS4_14SM90_TMA_STOREES1E_S21_S21_EEEvvEEEEvNT_6ParamsE,"aw",@nobits
	.sectionflags	@""
	.align	16
	.zero		1024


//--------------------- .nv.shared.reserved.0     --------------------------
	.section	.nv.shared.reserved.0,"aw",@nobits
	.weak		__nv_reservedSMEM_offset_0_alias
	.size		__nv_reservedSMEM_offset_0_alias, 0, 64
	.other		__nv_reservedSMEM_offset_0_alias,@"STO_CUDA_RESERVED_SHARED STV_DEFAULT"
__nv_reservedSMEM_offset_0_alias:
	.zero		0
.nv.shared.reserved.0:
	.zero		64
	.weak		__nv_reservedSMEM_tcgen05_partition
	.type		__nv_reservedSMEM_tcgen05_partition,@object
	.size		__nv_reservedSMEM_tcgen05_partition,(.L_0 - __nv_reservedSMEM_tcgen05_partition)
__nv_reservedSMEM_tcgen05_partition:
	.zero		32
.L_0:


//--------------------- .nv.global                --------------------------
	.section	.nv.global,"aw",@nobits
.nv.global:
	.type		_ZN39_INTERNAL_13872585_4_k_cu_88629116_86794cute1_E,@object
	.size		_ZN39_INTERNAL_13872585_4_k_cu_88629116_86794cute1_E,(_ZN39_INTERNAL_13872585_4_k_cu_88629116_86794cuda3std3__45__cpo6cbeginE - _ZN39_INTERNAL_13872585_4_k_cu_88629116_86794cute1_E)
_ZN39_INTERNAL_13872585_4_k_cu_88629116_86794cute1_E:
	.zero		1
	.type		_ZN39_INTERNAL_13872585_4_k_cu_88629116_86794cuda3std3__45__cpo6cbeginE,@object
	.size		_ZN39_INTERNAL_13872585_4_k_cu_88629116_86794cuda3std3__45__cpo6cbeginE,(_ZN39_INTERNAL_13872585_4_k_cu_88629116_86794cuda3std3__48in_placeE - _ZN39_INTERNAL_13872585_4_k_cu_88629116_86794cuda3std3__45__cpo6cbeginE)
_ZN39_INTERNAL_13872585_4_k_cu_88629116_86794cuda3std3__45__cpo6cbeginE:
	.zero		1
	.type		_ZN39_INTERNAL_13872585_4_k_cu_88629116_86794cuda3std3__48in_placeE,@object
	.size		_ZN39_INTERNAL_13872585_4_k_cu_88629116_86794cuda3std3__48in_placeE,(_ZN39_INTERNAL_13872585_4_k_cu_88629116_86794cuda3std6ranges3__45__cpo9iter_moveE - _ZN39_INTERNAL_13872585_4_k_cu_88629116_86794cuda3std3__48in_placeE)
_ZN39_INTERNAL_13872585_4_k_cu_88629116_86794cuda3std3__48in_placeE:
	.zero		1
	.type		_ZN39_INTERNAL_13872585_4_k_cu_88629116_86794cuda3std6ranges3__45__cpo9iter_moveE,@object
	.size		_ZN39_INTERNAL_13872585_4_k_cu_88629116_86794cuda3std6ranges3__45__cpo9iter_moveE,(_ZN39_INTERNAL_13872585_4_k_cu_88629116_86794cuda3std3__45__cpo5beginE - _ZN39_INTERNAL_13872585_4_k_cu_88629116_86794cuda3std6ranges3__45__cpo9iter_moveE)
_ZN39_INTERNAL_13872585_4_k_cu_88629116_86794cuda3std6ranges3__45__cpo9iter_moveE:
	.zero		1
	.type		_ZN39_INTERNAL_13872585_4_k_cu_88629116_86794cuda3std3__45__cpo5beginE,@object
	.size		_ZN39_INTERNAL_13872585_4_k_cu_88629116_86794cuda3std3__45__cpo5beginE,(_ZN39_INTERNAL_13872585_4_k_cu_88629116_86794cuda3std3__441_GLOBAL__N__13872585_4_k_cu_88629116_86796ignoreE - _ZN39_INTERNAL_13872585_4_k_cu_88629116_86794cuda3std3__45__cpo5beginE)
_ZN39_INTERNAL_13872585_4_k_cu_88629116_86794cuda3std3__45__cpo5beginE:
	.zero		1
	.type		_ZN39_INTERNAL_13872585_4_k_cu_88629116_86794cuda3std3__441_GLOBAL__N__13872585_4_k_cu_88629116_86796ignoreE,@object
	.size		_ZN39_INTERNAL_13872585_4_k_cu_88629116_86794cuda3std3__441_GLOBAL__N__13872585_4_k_cu_88629116_86796ignoreE,(_ZN39_INTERNAL_13872585_4_k_cu_88629116_86794cute7productE - _ZN39_INTERNAL_13872585_4_k_cu_88629116_86794cuda3std3__441_GLOBAL__N__13872585_4_k_cu_88629116_86796ignoreE)
_ZN39_INTERNAL_13872585_4_k_cu_88629116_86794cuda3std3__441_GLOBAL__N__13872585_4_k_cu_88629116_86796ignoreE:
	.zero		1
	.type		_ZN39_INTERNAL_13872585_4_k_cu_88629116_86794cute7productE,@object
	.size		_ZN39_INTERNAL_13872585_4_k_cu_88629116_86794cute7productE,(_ZN39_INTERNAL_13872585_4_k_cu_88629116_86794cuda3std3__45__cpo3endE - _ZN39_INTERNAL_13872585_4_k_cu_88629116_86794cute7productE)
_ZN39_INTERNAL_13872585_4_k_cu_88629116_86794cute7productE:
	.zero		1
	.type		_ZN39_INTERNAL_13872585_4_k_cu_88629116_86794cuda3std3__45__cpo3endE,@object
	.size		_ZN39_INTERNAL_13872585_4_k_cu_88629116_86794cuda3std3__45__cpo3endE,(_ZN39_INTERNAL_13872585_4_k_cu_88629116_86794cuda3std3__419piecewise_constructE - _ZN39_INTERNAL_13872585_4_k_cu_88629116_86794cuda3std3__45__cpo3endE)
_ZN39_INTERNAL_13872585_4_k_cu_88629116_86794cuda3std3__45__cpo3endE:
	.zero		1
	.type		_ZN39_INTERNAL_13872585_4_k_cu_88629116_86794cuda3std3__419piecewise_constructE,@object
	.size		_ZN39_INTERNAL_13872585_4_k_cu_88629116_86794cuda3std3__419piecewise_constructE,(_ZN39_INTERNAL_13872585_4_k_cu_88629116_86794cuda3std3__45__cpo4cendE - _ZN39_INTERNAL_13872585_4_k_cu_88629116_86794cuda3std3__419piecewise_constructE)
_ZN39_INTERNAL_13872585_4_k_cu_88629116_86794cuda3std3__419piecewise_constructE:
	.zero		1
	.type		_ZN39_INTERNAL_13872585_4_k_cu_88629116_86794cuda3std3__45__cpo4cendE,@object
	.size		_ZN39_INTERNAL_13872585_4_k_cu_88629116_86794cuda3std3__45__cpo4cendE,(_ZN39_INTERNAL_13872585_4_k_cu_88629116_86794cuda3std6ranges3__45__cpo4swapE - _ZN39_INTERNAL_13872585_4_k_cu_88629116_86794cuda3std3__45__cpo4cendE)
_ZN39_INTERNAL_13872585_4_k_cu_88629116_86794cuda3std3__45__cpo4cendE:
	.zero		1
	.type		_ZN39_INTERNAL_13872585_4_k_cu_88629116_86794cuda3std6ranges3__45__cpo4swapE,@object
	.size		_ZN39_INTERNAL_13872585_4_k_cu_88629116_86794cuda3std6ranges3__45__cpo4swapE,(.L_10 - _ZN39_INTERNAL_13872585_4_k_cu_88629116_86794cuda3std6ranges3__45__cpo4swapE)
_ZN39_INTERNAL_13872585_4_k_cu_88629116_86794cuda3std6ranges3__45__cpo4swapE:
	.zero		1
.L_10:


//--------------------- .nv.constant0._ZN7cutlass13device_kernelINS_4gemm6kernel13GemmUniversalIN4cute5tupleIJiiiiEEENS1_10collective13CollectiveMmaINS1_35MainloopSm100TmaUmmaWarpSpecializedILi36ELi2ELi4ENS5_IJNS4_1CILi2EEENSA_ILi1EEESC_EEEEENS5_IJNSA_ILi128EEENSA_ILi64EEESG_EEENS_12float_e5m2_tENS5_IJlSC_lEEESI_SJ_NS4_8TiledMMAINS4_8MMA_AtomIJNS4_10MMA_TraitsINS4_25SM100_MMA_F8F6F4_2x1SM_SSEJSI_SI_fSF_SG_NS4_17integral_constantINS4_4UMMA5MajorELSQ_0EEESR_NSO_INSP_7ScaleInELSS_0EEEST_EEEEEENS4_6LayoutINS5_IJSC_SC_SC_EEENS5_IJNSA_ILi0EEESY_SY_EEEEENS5_IJNS4_10UnderscoreES11_S11_EEEEENS4_18SM100_TMA_2SM_LOADENS4_14ComposedLayoutINS4_7SwizzleILi2ELi4ELi3EEENS4_18smem_ptr_flag_bitsILi8EEENSW_INS5_IJNSA_ILi8EEESG_EEENS5_IJSG_SC_EEEEEEEvNS4_8identityES14_S1E_vS1F_EENS_8epilogue10collective18CollectiveEpilogueINS1H_23Sm100TmaWarpSpecializedILi1ELi1ELi32ELb0ELb0EEEJNS5_IJSG_SG_SG_EEENS5_IJNSW_ISG_SC_EES1N_EEESI_SJ_SI_SJ_NS1H_6fusion15FusionCallbacksIS1L_NS1P_17LinearCombinationISI_fSI_fLNS_15FloatRoundStyleE2EEES1M_S1O_JEEENS4_5SM1004TMEM4LOAD26SM100_TMEM_LOAD_32dp32b32xENS4_13SM90_TMA_LOADES1E_NS4_39AutoVectorizingCopyWithAssumedAlignmentILi128EEENS4_14SM90_TMA_STOREES1E_S21_S21_EEEvvEEEEvNT_6ParamsE --------------------------
	.section	.nv.constant0._ZN7cutlass13device_kernelINS_4gemm6kernel13GemmUniversalIN4cute5tupleIJiiiiEEENS1_10collective13CollectiveMmaINS1_35MainloopSm100TmaUmmaWarpSpecializedILi36ELi2ELi4ENS5_IJNS4_1CILi2EEENSA_ILi1EEESC_EEEEENS5_IJNSA_ILi128EEENSA_ILi64EEESG_EEENS_12float_e5m2_tENS5_IJlSC_lEEESI_SJ_NS4_8TiledMMAINS4_8MMA_AtomIJNS4_10MMA_TraitsINS4_25SM100_MMA_F8F6F4_2x1SM_SSEJSI_SI_fSF_SG_NS4_17integral_constantINS4_4UMMA5MajorELSQ_0EEESR_NSO_INSP_7ScaleInELSS_0EEEST_EEEEEENS4_6LayoutINS5_IJSC_SC_SC_EEENS5_IJNSA_ILi0EEESY_SY_EEEEENS5_IJNS4_10UnderscoreES11_S11_EEEEENS4_18SM100_TMA_2SM_LOADENS4_14ComposedLayoutINS4_7SwizzleILi2ELi4ELi3EEENS4_18smem_ptr_flag_bitsILi8EEENSW_INS5_IJNSA_ILi8EEESG_EEENS5_IJSG_SC_EEEEEEEvNS4_8identityES14_S1E_vS1F_EENS_8epilogue10collective18CollectiveEpilogueINS1H_23Sm100TmaWarpSpecializedILi1ELi1ELi32ELb0ELb0EEEJNS5_IJSG_SG_SG_EEENS5_IJNSW_ISG_SC_EES1N_EEESI_SJ_SI_SJ_NS1H_6fusion15FusionCallbacksIS1L_NS1P_17LinearCombinationISI_fSI_fLNS_15FloatRoundStyleE2EEES1M_S1O_JEEENS4_5SM1004TMEM4LOAD26SM100_TMEM_LOAD_32dp32b32xENS4_13SM90_TMA_LOADES1E_NS4_39AutoVectorizingCopyWithAssumedAlignmentILi128EEENS4_14SM90_TMA_STOREES1E_S21_S21_EEEvvEEEEvNT_6ParamsE,"a",@progbits
	.sectionflags	@""
	.align	4
.nv.constant0._ZN7cutlass13device_kernelINS_4gemm6kernel13GemmUniversalIN4cute5tupleIJiiiiEEENS1_10collective13CollectiveMmaINS1_35MainloopSm100TmaUmmaWarpSpecializedILi36ELi2ELi4ENS5_IJNS4_1CILi2EEENSA_ILi1EEESC_EEEEENS5_IJNSA_ILi128EEENSA_ILi64EEESG_EEENS_12float_e5m2_tENS5_IJlSC_lEEESI_SJ_NS4_8TiledMMAINS4_8MMA_AtomIJNS4_10MMA_TraitsINS4_25SM100_MMA_F8F6F4_2x1SM_SSEJSI_SI_fSF_SG_NS4_17integral_constantINS4_4UMMA5MajorELSQ_0EEESR_NSO_INSP_7ScaleInELSS_0EEEST_EEEEEENS4_6LayoutINS5_IJSC_SC_SC_EEENS5_IJNSA_ILi0EEESY_SY_EEEEENS5_IJNS4_10UnderscoreES11_S11_EEEEENS4_18SM100_TMA_2SM_LOADENS4_14ComposedLayoutINS4_7SwizzleILi2ELi4ELi3EEENS4_18smem_ptr_flag_bitsILi8EEENSW_INS5_IJNSA_ILi8EEESG_EEENS5_IJSG_SC_EEEEEEEvNS4_8identityES14_S1E_vS1F_EENS_8epilogue10collective18CollectiveEpilogueINS1H_23Sm100TmaWarpSpecializedILi1ELi1ELi32ELb0ELb0EEEJNS5_IJSG_SG_SG_EEENS5_IJNSW_ISG_SC_EES1N_EEESI_SJ_SI_SJ_NS1H_6fusion15FusionCallbacksIS1L_NS1P_17LinearCombinationISI_fSI_fLNS_15FloatRoundStyleE2EEES1M_S1O_JEEENS4_5SM1004TMEM4LOAD26SM100_TMEM_LOAD_32dp32b32xENS4_13SM90_TMA_LOADES1E_NS4_39AutoVectorizingCopyWithAssumedAlignmentILi128EEENS4_14SM90_TMA_STOREES1E_S21_S21_EEEvvEEEEvNT_6ParamsE:
	.zero		2944


//--------------------- SYMBOLS --------------------------

	.type		.nv.reservedSmem.offset0,@object
	.size		.nv.reservedSmem.offset0,0x4
	.type		.nv.reservedSmem.cap,@object
	.size		.nv.reservedSmem.cap,0x4
	.type		__assertfail,@function
